//
// Generated by NVIDIA NVVM Compiler
//
// Compiler Build ID: CL-36424714
// Cuda compilation tools, release 13.0, V13.0.88
// Based on NVVM 20.0.0
//

.version 9.0
.target sm_100
.address_size 64

	// .globl	_Z15matrixMulKernelPiS_S_i
// _ZZ20matrixMulKernelTiledPiS_S_iE3Mds has been demoted
// _ZZ20matrixMulKernelTiledPiS_S_iE3Nds has been demoted

.visible .entry _Z15matrixMulKernelPiS_S_i(
	.param .u64 .ptr .align 1 _Z15matrixMulKernelPiS_S_i_param_0,
	.param .u64 .ptr .align 1 _Z15matrixMulKernelPiS_S_i_param_1,
	.param .u64 .ptr .align 1 _Z15matrixMulKernelPiS_S_i_param_2,
	.param .u32 _Z15matrixMulKernelPiS_S_i_param_3
)
{
	.reg .pred 	%p<10>;
	.reg .b32 	%r<105>;
	.reg .b64 	%rd<67>;

	ld.param.u64 	%rd14, [_Z15matrixMulKernelPiS_S_i_param_0];
	ld.param.u64 	%rd15, [_Z15matrixMulKernelPiS_S_i_param_1];
	ld.param.u32 	%r30, [_Z15matrixMulKernelPiS_S_i_param_3];
	cvta.to.global.u64 	%rd1, %rd15;
	cvta.to.global.u64 	%rd2, %rd14;
	mov.u32 	%r31, %ctaid.y;
	mov.u32 	%r32, %ntid.y;
	mov.u32 	%r33, %tid.y;
	mad.lo.s32 	%r1, %r31, %r32, %r33;
	mov.u32 	%r34, %ctaid.x;
	mov.u32 	%r35, %ntid.x;
	mov.u32 	%r36, %tid.x;
	mad.lo.s32 	%r2, %r34, %r35, %r36;
	max.s32 	%r37, %r1, %r2;
	setp.ge.s32 	%p1, %r37, %r30;
	@%p1 bra 	$L__BB0_13;
	mul.lo.s32 	%r3, %r30, %r1;
	and.b32  	%r4, %r30, 7;
	setp.lt.u32 	%p2, %r30, 8;
	mov.b32 	%r99, 0;
	mov.u32 	%r104, %r99;
	@%p2 bra 	$L__BB0_4;
	and.b32  	%r99, %r30, 2147483640;
	neg.s32 	%r93, %r99;
	mul.wide.s32 	%rd16, %r30, 4;
	add.s64 	%rd3, %rd1, %rd16;
	shl.b32 	%r7, %r30, 3;
	mul.wide.s32 	%rd17, %r30, 8;
	add.s64 	%rd4, %rd1, %rd17;
	mul.wide.s32 	%rd18, %r30, 12;
	add.s64 	%rd5, %rd1, %rd18;
	mul.wide.s32 	%rd19, %r30, 16;
	add.s64 	%rd6, %rd1, %rd19;
	mul.wide.s32 	%rd20, %r30, 20;
	add.s64 	%rd7, %rd1, %rd20;
	mul.wide.s32 	%rd21, %r30, 24;
	add.s64 	%rd8, %rd1, %rd21;
	mul.wide.s32 	%rd22, %r30, 28;
	add.s64 	%rd9, %rd1, %rd22;
	mul.wide.u32 	%rd23, %r3, 4;
	add.s64 	%rd24, %rd23, %rd2;
	add.s64 	%rd66, %rd24, 16;
	mov.b32 	%r104, 0;
	mov.u32 	%r92, %r2;
$L__BB0_3:
	.pragma "nounroll";
	mul.wide.s32 	%rd25, %r92, 4;
	add.s64 	%rd26, %rd3, %rd25;
	add.s64 	%rd27, %rd4, %rd25;
	add.s64 	%rd28, %rd5, %rd25;
	add.s64 	%rd29, %rd6, %rd25;
	add.s64 	%rd30, %rd7, %rd25;
	add.s64 	%rd31, %rd8, %rd25;
	add.s64 	%rd32, %rd9, %rd25;
	add.s64 	%rd33, %rd1, %rd25;
	ld.global.u32 	%r41, [%rd66+-16];
	ld.global.u32 	%r42, [%rd33];
	mad.lo.s32 	%r43, %r42, %r41, %r104;
	ld.global.u32 	%r44, [%rd66+-12];
	ld.global.u32 	%r45, [%rd26];
	mad.lo.s32 	%r46, %r45, %r44, %r43;
	ld.global.u32 	%r47, [%rd66+-8];
	ld.global.u32 	%r48, [%rd27];
	mad.lo.s32 	%r49, %r48, %r47, %r46;
	ld.global.u32 	%r50, [%rd66+-4];
	ld.global.u32 	%r51, [%rd28];
	mad.lo.s32 	%r52, %r51, %r50, %r49;
	ld.global.u32 	%r53, [%rd66];
	ld.global.u32 	%r54, [%rd29];
	mad.lo.s32 	%r55, %r54, %r53, %r52;
	ld.global.u32 	%r56, [%rd66+4];
	ld.global.u32 	%r57, [%rd30];
	mad.lo.s32 	%r58, %r57, %r56, %r55;
	ld.global.u32 	%r59, [%rd66+8];
	ld.global.u32 	%r60, [%rd31];
	mad.lo.s32 	%r61, %r60, %r59, %r58;
	ld.global.u32 	%r62, [%rd66+12];
	ld.global.u32 	%r63, [%rd32];
	mad.lo.s32 	%r104, %r63, %r62, %r61;
	add.s32 	%r93, %r93, 8;
	add.s32 	%r92, %r92, %r7;
	add.s64 	%rd66, %rd66, 32;
	setp.ne.s32 	%p3, %r93, 0;
	@%p3 bra 	$L__BB0_3;
$L__BB0_4:
	setp.eq.s32 	%p4, %r4, 0;
	@%p4 bra 	$L__BB0_12;
	and.b32  	%r17, %r30, 3;
	setp.lt.u32 	%p5, %r4, 4;
	@%p5 bra 	$L__BB0_7;
	add.s32 	%r65, %r99, %r3;
	mul.wide.u32 	%rd34, %r65, 4;
	add.s64 	%rd35, %rd2, %rd34;
	ld.global.u32 	%r66, [%rd35];
	mad.lo.s32 	%r67, %r99, %r30, %r2;
	mul.wide.s32 	%rd36, %r67, 4;
	add.s64 	%rd37, %rd1, %rd36;
	ld.global.u32 	%r68, [%rd37];
	mad.lo.s32 	%r69, %r68, %r66, %r104;
	cvt.u64.u32 	%rd38, %r3;
	cvt.u64.u32 	%rd39, %r99;
	add.s64 	%rd40, %rd39, %rd38;
	shl.b64 	%rd41, %rd40, 2;
	add.s64 	%rd42, %rd2, %rd41;
	ld.global.u32 	%r70, [%rd42+4];
	mul.wide.s32 	%rd43, %r30, 4;
	add.s64 	%rd44, %rd37, %rd43;
	ld.global.u32 	%r71, [%rd44];
	mad.lo.s32 	%r72, %r71, %r70, %r69;
	ld.global.u32 	%r73, [%rd42+8];
	add.s64 	%rd45, %rd44, %rd43;
	ld.global.u32 	%r74, [%rd45];
	mad.lo.s32 	%r75, %r74, %r73, %r72;
	ld.global.u32 	%r76, [%rd42+12];
	add.s64 	%rd46, %rd45, %rd43;
	ld.global.u32 	%r77, [%rd46];
	mad.lo.s32 	%r104, %r77, %r76, %r75;
	add.s32 	%r99, %r99, 4;
$L__BB0_7:
	setp.eq.s32 	%p6, %r17, 0;
	@%p6 bra 	$L__BB0_12;
	setp.eq.s32 	%p7, %r17, 1;
	@%p7 bra 	$L__BB0_10;
	add.s32 	%r79, %r99, %r3;
	mul.wide.u32 	%rd47, %r79, 4;
	add.s64 	%rd48, %rd2, %rd47;
	ld.global.u32 	%r80, [%rd48];
	mad.lo.s32 	%r81, %r99, %r30, %r2;
	mul.wide.s32 	%rd49, %r81, 4;
	add.s64 	%rd50, %rd1, %rd49;
	ld.global.u32 	%r82, [%rd50];
	mad.lo.s32 	%r83, %r82, %r80, %r104;
	cvt.u64.u32 	%rd51, %r3;
	cvt.u64.u32 	%rd52, %r99;
	add.s64 	%rd53, %rd52, %rd51;
	shl.b64 	%rd54, %rd53, 2;
	add.s64 	%rd55, %rd2, %rd54;
	ld.global.u32 	%r84, [%rd55+4];
	mul.wide.s32 	%rd56, %r30, 4;
	add.s64 	%rd57, %rd50, %rd56;
	ld.global.u32 	%r85, [%rd57];
	mad.lo.s32 	%r104, %r85, %r84, %r83;
	add.s32 	%r99, %r99, 2;
$L__BB0_10:
	and.b32  	%r86, %r30, 1;
	setp.eq.b32 	%p8, %r86, 1;
	not.pred 	%p9, %p8;
	@%p9 bra 	$L__BB0_12;
	add.s32 	%r87, %r99, %r3;
	mul.wide.u32 	%rd58, %r87, 4;
	add.s64 	%rd59, %rd2, %rd58;
	ld.global.u32 	%r88, [%rd59];
	mad.lo.s32 	%r89, %r99, %r30, %r2;
	mul.wide.s32 	%rd60, %r89, 4;
	add.s64 	%rd61, %rd1, %rd60;
	ld.global.u32 	%r90, [%rd61];
	mad.lo.s32 	%r104, %r90, %r88, %r104;
$L__BB0_12:
	ld.param.u64 	%rd65, [_Z15matrixMulKernelPiS_S_i_param_2];
	add.s32 	%r91, %r3, %r2;
	cvta.to.global.u64 	%rd62, %rd65;
	mul.wide.s32 	%rd63, %r91, 4;
	add.s64 	%rd64, %rd62, %rd63;
	st.global.u32 	[%rd64], %r104;
$L__BB0_13:
	ret;

}
	// .globl	_Z20matrixMulKernelTiledPiS_S_i
.visible .entry _Z20matrixMulKernelTiledPiS_S_i(
	.param .u64 .ptr .align 1 _Z20matrixMulKernelTiledPiS_S_i_param_0,
	.param .u64 .ptr .align 1 _Z20matrixMulKernelTiledPiS_S_i_param_1,
	.param .u64 .ptr .align 1 _Z20matrixMulKernelTiledPiS_S_i_param_2,
	.param .u32 _Z20matrixMulKernelTiledPiS_S_i_param_3
)
{
	.reg .pred 	%p<3>;
	.reg .b32 	%r<136>;
	.reg .b32 	%f<71>;
	.reg .b64 	%rd<13>;
	// demoted variable
	.shared .align 4 .b8 _ZZ20matrixMulKernelTiledPiS_S_iE3Mds[4096];
	// demoted variable
	.shared .align 4 .b8 _ZZ20matrixMulKernelTiledPiS_S_iE3Nds[4096];
	ld.param.u64 	%rd3, [_Z20matrixMulKernelTiledPiS_S_i_param_0];
	ld.param.u64 	%rd4, [_Z20matrixMulKernelTiledPiS_S_i_param_1];
	ld.param.u64 	%rd5, [_Z20matrixMulKernelTiledPiS_S_i_param_2];
	ld.param.u32 	%r19, [_Z20matrixMulKernelTiledPiS_S_i_param_3];
	mov.u32 	%r20, %ctaid.x;
	mov.u32 	%r21, %ctaid.y;
	mov.u32 	%r1, %tid.x;
	mov.u32 	%r2, %tid.y;
	shl.b32 	%r22, %r21, 5;
	add.s32 	%r3, %r22, %r2;
	shl.b32 	%r4, %r20, 5;
	setp.lt.s32 	%p1, %r19, 32;
	mov.f32 	%f70, 0f00000000;
	@%p1 bra 	$L__BB1_3;
	shl.b32 	%r23, %r2, 7;
	mov.u32 	%r24, _ZZ20matrixMulKernelTiledPiS_S_iE3Mds;
	add.s32 	%r5, %r24, %r23;
	shl.b32 	%r25, %r1, 2;
	add.s32 	%r6, %r5, %r25;
	mov.u32 	%r26, _ZZ20matrixMulKernelTiledPiS_S_iE3Nds;
	add.s32 	%r8, %r26, %r25;
	add.s32 	%r7, %r8, %r23;
	shr.s32 	%r27, %r19, 31;
	shr.u32 	%r28, %r27, 27;
	add.s32 	%r29, %r19, %r28;
	shr.s32 	%r30, %r29, 5;
	neg.s32 	%r135, %r30;
	mad.lo.s32 	%r134, %r19, %r3, %r1;
	mad.lo.s32 	%r31, %r2, %r19, %r1;
	add.s32 	%r133, %r31, %r4;
	shl.b32 	%r12, %r19, 5;
	cvta.to.global.u64 	%rd1, %rd3;
	cvta.to.global.u64 	%rd2, %rd4;
	mov.f32 	%f70, 0f00000000;
$L__BB1_2:
	mul.wide.s32 	%rd6, %r134, 4;
	add.s64 	%rd7, %rd1, %rd6;
	ld.global.u32 	%r32, [%rd7];
	st.shared.u32 	[%r6], %r32;
	mul.wide.u32 	%rd8, %r133, 4;
	add.s64 	%rd9, %rd2, %rd8;
	ld.global.u32 	%r33, [%rd9];
	st.shared.u32 	[%r7], %r33;
	bar.sync 	0;
	ld.shared.u32 	%r34, [%r5];
	ld.shared.u32 	%r35, [%r8];
	mul.lo.s32 	%r36, %r35, %r34;
	cvt.rn.f32.s32 	%f6, %r36;
	add.f32 	%f7, %f70, %f6;
	ld.shared.u32 	%r37, [%r5+4];
	ld.shared.u32 	%r38, [%r8+128];
	mul.lo.s32 	%r39, %r38, %r37;
	cvt.rn.f32.s32 	%f8, %r39;
	add.f32 	%f9, %f7, %f8;
	ld.shared.u32 	%r40, [%r5+8];
	ld.shared.u32 	%r41, [%r8+256];
	mul.lo.s32 	%r42, %r41, %r40;
	cvt.rn.f32.s32 	%f10, %r42;
	add.f32 	%f11, %f9, %f10;
	ld.shared.u32 	%r43, [%r5+12];
	ld.shared.u32 	%r44, [%r8+384];
	mul.lo.s32 	%r45, %r44, %r43;
	cvt.rn.f32.s32 	%f12, %r45;
	add.f32 	%f13, %f11, %f12;
	ld.shared.u32 	%r46, [%r5+16];
	ld.shared.u32 	%r47, [%r8+512];
	mul.lo.s32 	%r48, %r47, %r46;
	cvt.rn.f32.s32 	%f14, %r48;
	add.f32 	%f15, %f13, %f14;
	ld.shared.u32 	%r49, [%r5+20];
	ld.shared.u32 	%r50, [%r8+640];
	mul.lo.s32 	%r51, %r50, %r49;
	cvt.rn.f32.s32 	%f16, %r51;
	add.f32 	%f17, %f15, %f16;
	ld.shared.u32 	%r52, [%r5+24];
	ld.shared.u32 	%r53, [%r8+768];
	mul.lo.s32 	%r54, %r53, %r52;
	cvt.rn.f32.s32 	%f18, %r54;
	add.f32 	%f19, %f17, %f18;
	ld.shared.u32 	%r55, [%r5+28];
	ld.shared.u32 	%r56, [%r8+896];
	mul.lo.s32 	%r57, %r56, %r55;
	cvt.rn.f32.s32 	%f20, %r57;
	add.f32 	%f21, %f19, %f20;
	ld.shared.u32 	%r58, [%r5+32];
	ld.shared.u32 	%r59, [%r8+1024];
	mul.lo.s32 	%r60, %r59, %r58;
	cvt.rn.f32.s32 	%f22, %r60;
	add.f32 	%f23, %f21, %f22;
	ld.shared.u32 	%r61, [%r5+36];
	ld.shared.u32 	%r62, [%r8+1152];
	mul.lo.s32 	%r63, %r62, %r61;
	cvt.rn.f32.s32 	%f24, %r63;
	add.f32 	%f25, %f23, %f24;
	ld.shared.u32 	%r64, [%r5+40];
	ld.shared.u32 	%r65, [%r8+1280];
	mul.lo.s32 	%r66, %r65, %r64;
	cvt.rn.f32.s32 	%f26, %r66;
	add.f32 	%f27, %f25, %f26;
	ld.shared.u32 	%r67, [%r5+44];
	ld.shared.u32 	%r68, [%r8+1408];
	mul.lo.s32 	%r69, %r68, %r67;
	cvt.rn.f32.s32 	%f28, %r69;
	add.f32 	%f29, %f27, %f28;
	ld.shared.u32 	%r70, [%r5+48];
	ld.shared.u32 	%r71, [%r8+1536];
	mul.lo.s32 	%r72, %r71, %r70;
	cvt.rn.f32.s32 	%f30, %r72;
	add.f32 	%f31, %f29, %f30;
	ld.shared.u32 	%r73, [%r5+52];
	ld.shared.u32 	%r74, [%r8+1664];
	mul.lo.s32 	%r75, %r74, %r73;
	cvt.rn.f32.s32 	%f32, %r75;
	add.f32 	%f33, %f31, %f32;
	ld.shared.u32 	%r76, [%r5+56];
	ld.shared.u32 	%r77, [%r8+1792];
	mul.lo.s32 	%r78, %r77, %r76;
	cvt.rn.f32.s32 	%f34, %r78;
	add.f32 	%f35, %f33, %f34;
	ld.shared.u32 	%r79, [%r5+60];
	ld.shared.u32 	%r80, [%r8+1920];
	mul.lo.s32 	%r81, %r80, %r79;
	cvt.rn.f32.s32 	%f36, %r81;
	add.f32 	%f37, %f35, %f36;
	ld.shared.u32 	%r82, [%r5+64];
	ld.shared.u32 	%r83, [%r8+2048];
	mul.lo.s32 	%r84, %r83, %r82;
	cvt.rn.f32.s32 	%f38, %r84;
	add.f32 	%f39, %f37, %f38;
	ld.shared.u32 	%r85, [%r5+68];
	ld.shared.u32 	%r86, [%r8+2176];
	mul.lo.s32 	%r87, %r86, %r85;
	cvt.rn.f32.s32 	%f40, %r87;
	add.f32 	%f41, %f39, %f40;
	ld.shared.u32 	%r88, [%r5+72];
	ld.shared.u32 	%r89, [%r8+2304];
	mul.lo.s32 	%r90, %r89, %r88;
	cvt.rn.f32.s32 	%f42, %r90;
	add.f32 	%f43, %f41, %f42;
	ld.shared.u32 	%r91, [%r5+76];
	ld.shared.u32 	%r92, [%r8+2432];
	mul.lo.s32 	%r93, %r92, %r91;
	cvt.rn.f32.s32 	%f44, %r93;
	add.f32 	%f45, %f43, %f44;
	ld.shared.u32 	%r94, [%r5+80];
	ld.shared.u32 	%r95, [%r8+2560];
	mul.lo.s32 	%r96, %r95, %r94;
	cvt.rn.f32.s32 	%f46, %r96;
	add.f32 	%f47, %f45, %f46;
	ld.shared.u32 	%r97, [%r5+84];
	ld.shared.u32 	%r98, [%r8+2688];
	mul.lo.s32 	%r99, %r98, %r97;
	cvt.rn.f32.s32 	%f48, %r99;
	add.f32 	%f49, %f47, %f48;
	ld.shared.u32 	%r100, [%r5+88];
	ld.shared.u32 	%r101, [%r8+2816];
	mul.lo.s32 	%r102, %r101, %r100;
	cvt.rn.f32.s32 	%f50, %r102;
	add.f32 	%f51, %f49, %f50;
	ld.shared.u32 	%r103, [%r5+92];
	ld.shared.u32 	%r104, [%r8+2944];
	mul.lo.s32 	%r105, %r104, %r103;
	cvt.rn.f32.s32 	%f52, %r105;
	add.f32 	%f53, %f51, %f52;
	ld.shared.u32 	%r106, [%r5+96];
	ld.shared.u32 	%r107, [%r8+3072];
	mul.lo.s32 	%r108, %r107, %r106;
	cvt.rn.f32.s32 	%f54, %r108;
	add.f32 	%f55, %f53, %f54;
	ld.shared.u32 	%r109, [%r5+100];
	ld.shared.u32 	%r110, [%r8+3200];
	mul.lo.s32 	%r111, %r110, %r109;
	cvt.rn.f32.s32 	%f56, %r111;
	add.f32 	%f57, %f55, %f56;
	ld.shared.u32 	%r112, [%r5+104];
	ld.shared.u32 	%r113, [%r8+3328];
	mul.lo.s32 	%r114, %r113, %r112;
	cvt.rn.f32.s32 	%f58, %r114;
	add.f32 	%f59, %f57, %f58;
	ld.shared.u32 	%r115, [%r5+108];
	ld.shared.u32 	%r116, [%r8+3456];
	mul.lo.s32 	%r117, %r116, %r115;
	cvt.rn.f32.s32 	%f60, %r117;
	add.f32 	%f61, %f59, %f60;
	ld.shared.u32 	%r118, [%r5+112];
	ld.shared.u32 	%r119, [%r8+3584];
	mul.lo.s32 	%r120, %r119, %r118;
	cvt.rn.f32.s32 	%f62, %r120;
	add.f32 	%f63, %f61, %f62;
	ld.shared.u32 	%r121, [%r5+116];
	ld.shared.u32 	%r122, [%r8+3712];
	mul.lo.s32 	%r123, %r122, %r121;
	cvt.rn.f32.s32 	%f64, %r123;
	add.f32 	%f65, %f63, %f64;
	ld.shared.u32 	%r124, [%r5+120];
	ld.shared.u32 	%r125, [%r8+3840];
	mul.lo.s32 	%r126, %r125, %r124;
	cvt.rn.f32.s32 	%f66, %r126;
	add.f32 	%f67, %f65, %f66;
	ld.shared.u32 	%r127, [%r5+124];
	ld.shared.u32 	%r128, [%r8+3968];
	mul.lo.s32 	%r129, %r128, %r127;
	cvt.rn.f32.s32 	%f68, %r129;
	add.f32 	%f70, %f67, %f68;
	bar.sync 	0;
	add.s32 	%r135, %r135, 1;
	setp.ne.s32 	%p2, %r135, 0;
	add.s32 	%r134, %r134, 32;
	add.s32 	%r133, %r133, %r12;
	@%p2 bra 	$L__BB1_2;
$L__BB1_3:
	cvta.to.global.u64 	%rd10, %rd5;
	cvt.rzi.s32.f32 	%r130, %f70;
	add.s32 	%r131, %r4, %r1;
	mad.lo.s32 	%r132, %r19, %r3, %r131;
	mul.wide.s32 	%rd11, %r132, 4;
	add.s64 	%rd12, %rd10, %rd11;
	st.global.u32 	[%rd12], %r130;
	ret;

}


// ===== COMPILED SASS (sm_100) =====

	.target	sm_100

	.elftype	@"ET_EXEC"


//--------------------- .note.nv.tkinfo           --------------------------
	.section	.note.nv.tkinfo,"",@"SHT_NOTE"
	.sectionflags	@"SHF_NOTE_NV_TKINFO"
	.tkinfo
        /*0018*/ 	.word	0x00000002
        /*0030*/ 	.string	""
        /*0030*/ 	.string	"ptxas"
        /*0030*/ 	.string	"Cuda compilation tools, release 13.0, V13.0.88"
        /*0030*/ 	.string	"Build cuda_13.0.r13.0/compiler.36424714_0"
        /*0030*/ 	.string	"-arch sm_100 -m 64 "



//--------------------- .note.nv.cuinfo           --------------------------
	.section	.note.nv.cuinfo,"",@"SHT_NOTE"
	.sectionflags	@"SHF_NOTE_NV_CUINFO"
        /*0018*/ 	.short	0x0002
        /*001a*/ 	.short	0x0064
        /*001c*/ 	.short	0x0082
	.zero		2


//--------------------- .nv.info                  --------------------------
	.section	.nv.info,"",@"SHT_CUDA_INFO"
	.align	4


	//----- nvinfo : EIATTR_REGCOUNT
	.align		4
        /*0000*/ 	.byte	0x04, 0x2f
        /*0002*/ 	.short	(.L_1 - .L_0)
	.align		4
.L_0:
        /*0004*/ 	.word	index@(_Z15matrixMulKernelPiS_S_i)
        /*0008*/ 	.word	0x0000001e


	//----- nvinfo : EIATTR_FRAME_SIZE
	.align		4
.L_1:
        /*000c*/ 	.byte	0x04, 0x11
        /*000e*/ 	.short	(.L_3 - .L_2)
	.align		4
.L_2:
        /*0010*/ 	.word	index@(_Z15matrixMulKernelPiS_S_i)
        /*0014*/ 	.word	0x00000000


	//----- nvinfo : EIATTR_REGCOUNT
	.align		4
.L_3:
        /*0018*/ 	.byte	0x04, 0x2f
        /*001a*/ 	.short	(.L_5 - .L_4)
	.align		4
.L_4:
        /*001c*/ 	.word	index@(_Z20matrixMulKernelTiledPiS_S_i)
        /*0020*/ 	.word	0x0000001f


	//----- nvinfo : EIATTR_FRAME_SIZE
	.align		4
.L_5:
        /*0024*/ 	.byte	0x04, 0x11
        /*0026*/ 	.short	(.L_7 - .L_6)
	.align		4
.L_6:
        /*0028*/ 	.word	index@(_Z20matrixMulKernelTiledPiS_S_i)
        /*002c*/ 	.word	0x00000000


	//----- nvinfo : EIATTR_MIN_STACK_SIZE
	.align		4
.L_7:
        /*0030*/ 	.byte	0x04, 0x12
        /*0032*/ 	.short	(.L_9 - .L_8)
	.align		4
.L_8:
        /*0034*/ 	.word	index@(_Z20matrixMulKernelTiledPiS_S_i)
        /*0038*/ 	.word	0x00000000


	//----- nvinfo : EIATTR_MIN_STACK_SIZE
	.align		4
.L_9:
        /*003c*/ 	.byte	0x04, 0x12
        /*003e*/ 	.short	(.L_11 - .L_10)
	.align		4
.L_10:
        /*0040*/ 	.word	index@(_Z15matrixMulKernelPiS_S_i)
        /*0044*/ 	.word	0x00000000
.L_11:


//--------------------- .nv.compat                --------------------------
	.section	.nv.compat,"",@"SHT_CUDA_COMPAT_INFO"
	.align	4
        /*0000*/ 	.byte	0x02, 0x09, 0x00, 0x00, 0x02, 0x02, 0x01, 0x00, 0x02, 0x05, 0x05, 0x00, 0x03, 0x07, 0x01, 0x01
        /*0010*/ 	.byte	0x02, 0x03, 0x00, 0x00, 0x02, 0x06, 0x01, 0x00, 0x04, 0x0b, 0x08, 0x00, 0x09, 0x00, 0x00, 0x00
        /*0020*/ 	.byte	0x00, 0x00, 0x00, 0x00


//--------------------- .nv.info._Z20matrixMulKernelTiledPiS_S_i --------------------------
	.section	.nv.info._Z20matrixMulKernelTiledPiS_S_i,"",@"SHT_CUDA_INFO"
	.sectionflags	@""
	.align	4


	//----- nvinfo : EIATTR_CUDA_API_VERSION
	.align		4
        /*0000*/ 	.byte	0x04, 0x37
        /*0002*/ 	.short	(.L_13 - .L_12)
.L_12:
        /*0004*/ 	.word	0x00000082


	//----- nvinfo : EIATTR_KPARAM_INFO
	.align		4
.L_13:
        /*0008*/ 	.byte	0x04, 0x17
        /*000a*/ 	.short	(.L_15 - .L_14)
.L_14:
        /*000c*/ 	.word	0x00000000
        /*0010*/ 	.short	0x0003
        /*0012*/ 	.short	0x0018
        /*0014*/ 	.byte	0x00, 0xf0, 0x11, 0x00


	//----- nvinfo : EIATTR_KPARAM_INFO
	.align		4
.L_15:
        /*0018*/ 	.byte	0x04, 0x17
        /*001a*/ 	.short	(.L_17 - .L_16)
.L_16:
        /*001c*/ 	.word	0x00000000
        /*0020*/ 	.short	0x0002
        /*0022*/ 	.short	0x0010
        /*0024*/ 	.byte	0x00, 0xf5, 0x21, 0x00


	//----- nvinfo : EIATTR_KPARAM_INFO
	.align		4
.L_17:
        /*0028*/ 	.byte	0x04, 0x17
        /*002a*/ 	.short	(.L_19 - .L_18)
.L_18:
        /*002c*/ 	.word	0x00000000
        /*0030*/ 	.short	0x0001
        /*0032*/ 	.short	0x0008
        /*0034*/ 	.byte	0x00, 0xf5, 0x21, 0x00


	//----- nvinfo : EIATTR_KPARAM_INFO
	.align		4
.L_19:
        /*0038*/ 	.byte	0x04, 0x17
        /*003a*/ 	.short	(.L_21 - .L_20)
.L_20:
        /*003c*/ 	.word	0x00000000
        /*0040*/ 	.short	0x0000
        /*0042*/ 	.short	0x0000
        /*0044*/ 	.byte	0x00, 0xf5, 0x21, 0x00


	//----- nvinfo : EIATTR_SPARSE_MMA_MASK
	.align		4
.L_21:
        /*0048*/ 	.byte	0x03, 0x50
        /*004a*/ 	.short	0x0000


	//----- nvinfo : EIATTR_MAXREG_COUNT
	.align		4
        /*004c*/ 	.byte	0x03, 0x1b
        /*004e*/ 	.short	0x00ff


	//----- nvinfo : EIATTR_NUM_BARRIERS
	.align		4
        /*0050*/ 	.byte	0x02, 0x4c
        /*0052*/ 	.byte	0x01
	.zero		1


	//----- nvinfo : EIATTR_MERCURY_ISA_VERSION
	.align		4
        /*0054*/ 	.byte	0x03, 0x5f
        /*0056*/ 	.short	0x0101


	//----- nvinfo : EIATTR_VRC_CTA_INIT_COUNT
	.align		4
        /*0058*/ 	.byte	0x02, 0x4a
	.zero		1
	.zero		1


	//----- nvinfo : EIATTR_EXIT_INSTR_OFFSETS
	.align		4
        /*005c*/ 	.byte	0x04, 0x1c
        /*005e*/ 	.short	(.L_23 - .L_22)


	//   ....[0]....
.L_22:
        /*0060*/ 	.word	0x00000b90


	//----- nvinfo : EIATTR_CBANK_PARAM_SIZE
	.align		4
.L_23:
        /*0064*/ 	.byte	0x03, 0x19
        /*0066*/ 	.short	0x001c


	//----- nvinfo : EIATTR_PARAM_CBANK
	.align		4
        /*0068*/ 	.byte	0x04, 0x0a
        /*006a*/ 	.short	(.L_25 - .L_24)
	.align		4
.L_24:
        /*006c*/ 	.word	index@(.nv.constant0._Z20matrixMulKernelTiledPiS_S_i)
        /*0070*/ 	.short	0x0380
        /*0072*/ 	.short	0x001c


	//----- nvinfo : EIATTR_SW_WAR
	.align		4
.L_25:
        /*0074*/ 	.byte	0x04, 0x36
        /*0076*/ 	.short	(.L_27 - .L_26)
.L_26:
        /*0078*/ 	.word	0x00000008
.L_27:


//--------------------- .nv.info._Z15matrixMulKernelPiS_S_i --------------------------
	.section	.nv.info._Z15matrixMulKernelPiS_S_i,"",@"SHT_CUDA_INFO"
	.sectionflags	@""
	.align	4


	//----- nvinfo : EIATTR_CUDA_API_VERSION
	.align		4
        /*0000*/ 	.byte	0x04, 0x37
        /*0002*/ 	.short	(.L_29 - .L_28)
.L_28:
        /*0004*/ 	.word	0x00000082


	//----- nvinfo : EIATTR_KPARAM_INFO
	.align		4
.L_29:
        /*0008*/ 	.byte	0x04, 0x17
        /*000a*/ 	.short	(.L_31 - .L_30)
.L_30:
        /*000c*/ 	.word	0x00000000
        /*0010*/ 	.short	0x0003
        /*0012*/ 	.short	0x0018
        /*0014*/ 	.byte	0x00, 0xf0, 0x11, 0x00


	//----- nvinfo : EIATTR_KPARAM_INFO
	.align		4
.L_31:
        /*0018*/ 	.byte	0x04, 0x17
        /*001a*/ 	.short	(.L_33 - .L_32)
.L_32:
        /*001c*/ 	.word	0x00000000
        /*0020*/ 	.short	0x0002
        /*0022*/ 	.short	0x0010
        /*0024*/ 	.byte	0x00, 0xf5, 0x21, 0x00


	//----- nvinfo : EIATTR_KPARAM_INFO
	.align		4
.L_33:
        /*0028*/ 	.byte	0x04, 0x17
        /*002a*/ 	.short	(.L_35 - .L_34)
.L_34:
        /*002c*/ 	.word	0x00000000
        /*0030*/ 	.short	0x0001
        /*0032*/ 	.short	0x0008
        /*0034*/ 	.byte	0x00, 0xf5, 0x21, 0x00


	//----- nvinfo : EIATTR_KPARAM_INFO
	.align		4
.L_35:
        /*0038*/ 	.byte	0x04, 0x17
        /*003a*/ 	.short	(.L_37 - .L_36)
.L_36:
        /*003c*/ 	.word	0x00000000
        /*0040*/ 	.short	0x0000
        /*0042*/ 	.short	0x0000
        /*0044*/ 	.byte	0x00, 0xf5, 0x21, 0x00


	//----- nvinfo : EIATTR_SPARSE_MMA_MASK
	.align		4
.L_37:
        /*0048*/ 	.byte	0x03, 0x50
        /*004a*/ 	.short	0x0000


	//----- nvinfo : EIATTR_MAXREG_COUNT
	.align		4
        /*004c*/ 	.byte	0x03, 0x1b
        /*004e*/ 	.short	0x00ff


	//----- nvinfo : EIATTR_MERCURY_ISA_VERSION
	.align		4
        /*0050*/ 	.byte	0x03, 0x5f
        /*0052*/ 	.short	0x0101


	//----- nvinfo : EIATTR_VRC_CTA_INIT_COUNT
	.align		4
        /*0054*/ 	.byte	0x02, 0x4a
	.zero		1
	.zero		1


	//----- nvinfo : EIATTR_EXIT_INSTR_OFFSETS
	.align		4
        /*0058*/ 	.byte	0x04, 0x1c
        /*005a*/ 	.short	(.L_39 - .L_38)


	//   ....[0]....
.L_38:
        /*005c*/ 	.word	0x000000c0


	//   ....[1]....
        /*0060*/ 	.word	0x00000a90


	//----- nvinfo : EIATTR_CBANK_PARAM_SIZE
	.align		4
.L_39:
        /*0064*/ 	.byte	0x03, 0x19
        /*0066*/ 	.short	0x001c


	//----- nvinfo : EIATTR_PARAM_CBANK
	.align		4
        /*0068*/ 	.byte	0x04, 0x0a
        /*006a*/ 	.short	(.L_41 - .L_40)
	.align		4
.L_40:
        /*006c*/ 	.word	index@(.nv.constant0._Z15matrixMulKernelPiS_S_i)
        /*0070*/ 	.short	0x0380
        /*0072*/ 	.short	0x001c


	//----- nvinfo : EIATTR_SW_WAR
	.align		4
.L_41:
        /*0074*/ 	.byte	0x04, 0x36
        /*0076*/ 	.short	(.L_43 - .L_42)
.L_42:
        /*0078*/ 	.word	0x00000008
.L_43:


//--------------------- .nv.callgraph             --------------------------
	.section	.nv.callgraph,"",@"SHT_CUDA_CALLGRAPH"
	.align	4
	.sectionentsize	8
	.align		4
        /*0000*/ 	.word	0x00000000
	.align		4
        /*0004*/ 	.word	0xffffffff
	.align		4
        /*0008*/ 	.word	0x00000000
	.align		4
        /*000c*/ 	.word	0xfffffffe
	.align		4
        /*0010*/ 	.word	0x00000000
	.align		4
        /*0014*/ 	.word	0xfffffffd
	.align		4
        /*0018*/ 	.word	0x00000000
	.align		4
        /*001c*/ 	.word	0xfffffffc


//--------------------- .text._Z20matrixMulKernelTiledPiS_S_i --------------------------
	.section	.text._Z20matrixMulKernelTiledPiS_S_i,"ax",@progbits
	.align	128
        .global         _Z20matrixMulKernelTiledPiS_S_i
        .type           _Z20matrixMulKernelTiledPiS_S_i,@function
        .size           _Z20matrixMulKernelTiledPiS_S_i,(.L_x_8 - _Z20matrixMulKernelTiledPiS_S_i)
        .other          _Z20matrixMulKernelTiledPiS_S_i,@"STO_CUDA_ENTRY STV_DEFAULT"
_Z20matrixMulKernelTiledPiS_S_i:
.text._Z20matrixMulKernelTiledPiS_S_i:
[----:B------:R-:W-:Y:S08]  /*0000*/  LDC R1, c[0x0][0x37c] ;  /* 0x0000df00ff017b82 */ /* 0x000ff00000000800 */
[----:B------:R-:W0:Y:S01]  /*0010*/  LDC R0, c[0x0][0x398] ;  /* 0x0000e600ff007b82 */ /* 0x000e220000000800 */
[----:B------:R-:W1:Y:S01]  /*0020*/  S2R R19, SR_CTAID.Y ;  /* 0x0000000000137919 */ /* 0x000e620000002600 */
[----:B------:R-:W2:Y:S01]  /*0030*/  LDCU.64 UR8, c[0x0][0x358] ;  /* 0x00006b00ff0877ac */ /* 0x000ea20008000a00 */
[----:B------:R-:W-:Y:S01]  /*0040*/  HFMA2 R24, -RZ, RZ, 0, 0 ;  /* 0x00000000ff187431 */ /* 0x000fe200000001ff */
[----:B------:R-:W1:Y:S01]  /*0050*/  S2R R8, SR_TID.Y ;  /* 0x0000000000087919 */ /* 0x000e620000002200 */
[----:B------:R-:W3:Y:S01]  /*0060*/  S2R R2, SR_CTAID.X ;  /* 0x0000000000027919 */ /* 0x000ee20000002500 */
[----:B------:R-:W4:Y:S01]  /*0070*/  S2R R3, SR_TID.X ;  /* 0x0000000000037919 */ /* 0x000f220000002100 */
[----:B0-----:R-:W-:-:S02]  /*0080*/  ISETP.GE.AND P0, PT, R0, 0x20, PT ;  /* 0x000000200000780c */ /* 0x001fc40003f06270 */
[----:B-1----:R-:W-:-:S11]  /*0090*/  LEA R19, R19, R8, 0x5 ;  /* 0x0000000813137211 */ /* 0x002fd600078e28ff */
[----:B--234-:R-:W-:Y:S05]  /*00a0*/  @!P0 BRA `(.L_x_0) ;  /* 0x0000000800a08947 */ /* 0x01cfea0003800000 */
[----:B------:R-:W0:Y:S01]  /*00b0*/  S2UR UR6, SR_CgaCtaId ;  /* 0x00000000000679c3 */ /* 0x000e220000008800 */
[----:B------:R-:W-:Y:S01]  /*00c0*/  UMOV UR4, 0x400 ;  /* 0x0000040000047882 */ /* 0x000fe20000000000 */
[----:B------:R-:W-:Y:S01]  /*00d0*/  SHF.R.S32.HI R5, RZ, 0x1f, R0 ;  /* 0x0000001fff057819 */ /* 0x000fe20000011400 */
[----:B------:R-:W-:Y:S01]  /*00e0*/  UIADD3 UR5, UPT, UPT, UR4, 0x1000, URZ ;  /* 0x0000100004057890 */ /* 0x000fe2000fffe0ff */
[-CC-:B------:R-:W-:Y:S01]  /*00f0*/  IMAD R7, R8, R0.reuse, R3.reuse ;  /* 0x0000000008077224 */ /* 0x180fe200078e0203 */
[----:B------:R-:W-:Y:S01]  /*0100*/  MOV R24, RZ ;  /* 0x000000ff00187202 */ /* 0x000fe20000000f00 */
[-C--:B------:R-:W-:Y:S01]  /*0110*/  IMAD R4, R19, R0.reuse, R3 ;  /* 0x0000000013047224 */ /* 0x080fe200078e0203 */
[----:B------:R-:W-:Y:S01]  /*0120*/  LEA.HI R5, R5, R0, RZ, 0x5 ;  /* 0x0000000005057211 */ /* 0x000fe200078f28ff */
[----:B------:R-:W1:Y:S03]  /*0130*/  LDC.64 R22, c[0x0][0x380] ;  /* 0x0000e000ff167b82 */ /* 0x000e660000000a00 */
[----:B------:R-:W-:-:S02]  /*0140*/  SHF.R.S32.HI R6, RZ, 0x5, R5 ;  /* 0x00000005ff067819 */ /* 0x000fc40000011405 */
[----:B------:R-:W-:Y:S02]  /*0150*/  LEA R5, R2, R7, 0x5 ;  /* 0x0000000702057211 */ /* 0x000fe400078e28ff */
[----:B------:R-:W-:Y:S01]  /*0160*/  IADD3 R6, PT, PT, -R6, RZ, RZ ;  /* 0x000000ff06067210 */ /* 0x000fe20007ffe1ff */
[----:B------:R-:W2:Y:S01]  /*0170*/  LDC.64 R20, c[0x0][0x388] ;  /* 0x0000e200ff147b82 */ /* 0x000ea20000000a00 */
[----:B0-----:R-:W-:Y:S02]  /*0180*/  ULEA UR4, UR6, UR4, 0x18 ;  /* 0x0000000406047291 */ /* 0x001fe4000f8ec0ff */
[----:B------:R-:W-:-:S04]  /*0190*/  ULEA UR5, UR6, UR5, 0x18 ;  /* 0x0000000506057291 */ /* 0x000fc8000f8ec0ff */
[C---:B------:R-:W-:Y:S02]  /*01a0*/  LEA R18, R8.reuse, UR4, 0x7 ;  /* 0x0000000408127c11 */ /* 0x040fe4000f8e38ff */
[C---:B------:R-:W-:Y:S02]  /*01b0*/  LEA R16, R3.reuse, UR5, 0x2 ;  /* 0x0000000503107c11 */ /* 0x040fe4000f8e10ff */
[----:B------:R-:W-:Y:S02]  /*01c0*/  LEA R17, R3, R18, 0x2 ;  /* 0x0000001203117211 */ /* 0x000fe400078e10ff */
[----:B------:R-:W-:-:S07]  /*01d0*/  LEA R7, R8, R16, 0x7 ;  /* 0x0000001008077211 */ /* 0x000fce00078e38ff */
.L_x_1:
[----:B-1----:R-:W-:-:S04]  /*01e0*/  IMAD.WIDE R10, R4, 0x4, R22 ;  /* 0x00000004040a7825 */ /* 0x002fc800078e0216 */
[----:B--2---:R-:W-:Y:S02]  /*01f0*/  IMAD.WIDE.U32 R8, R5, 0x4, R20 ;  /* 0x0000000405087825 */ /* 0x004fe400078e0014 */
[----:B------:R-:W2:Y:S04]  /*0200*/  LDG.E R10, desc[UR8][R10.64] ;  /* 0x000000080a0a7981 */ /* 0x000ea8000c1e1900 */
[----:B------:R-:W3:Y:S01]  /*0210*/  LDG.E R8, desc[UR8][R8.64] ;  /* 0x0000000808087981 */ /* 0x000ee2000c1e1900 */
[----:B------:R-:W-:Y:S02]  /*0220*/  IADD3 R6, PT, PT, R6, 0x1, RZ ;  /* 0x0000000106067810 */ /* 0x000fe40007ffe0ff */
[----:B------:R-:W-:Y:S02]  /*0230*/  IADD3 R4, PT, PT, R4, 0x20, RZ ;  /* 0x0000002004047810 */ /* 0x000fe40007ffe0ff */
[----:B------:R-:W-:-:S02]  /*0240*/  ISETP.NE.AND P0, PT, R6, RZ, PT ;  /* 0x000000ff0600720c */ /* 0x000fc40003f05270 */
[----:B------:R-:W-:Y:S01]  /*0250*/  LEA R5, R0, R5, 0x5 ;  /* 0x0000000500057211 */ /* 0x000fe200078e28ff */
[----:B--2---:R-:W-:Y:S04]  /*0260*/  STS [R17], R10 ;  /* 0x0000000a11007388 */ /* 0x004fe80000000800 */
[----:B---3--:R-:W-:Y:S01]  /*0270*/  STS [R7], R8 ;  /* 0x0000000807007388 */ /* 0x008fe20000000800 */
[----:B------:R-:W-:Y:S06]  /*0280*/  BAR.SYNC.DEFER_BLOCKING 0x0 ;  /* 0x0000000000007b1d */ /* 0x000fec0000010000 */
[----:B------:R-:W-:Y:S04]  /*0290*/  LDS R27, [R16] ;  /* 0x00000000101b7984 */ /* 0x000fe80000000800 */
[----:B------:R-:W0:Y:S04]  /*02a0*/  LDS.128 R12, [R18] ;  /* 0x00000000120c7984 */ /* 0x000e280000000c00 */
[----:B------:R-:W1:Y:S04]  /*02b0*/  LDS R28, [R16+0x80] ;  /* 0x00008000101c7984 */ /* 0x000e680000000800 */
[----:B------:R-:W2:Y:S04]  /*02c0*/  LDS R25, [R16+0x100] ;  /* 0x0001000010197984 */ /* 0x000ea80000000800 */
[----:B------:R-:W-:Y:S01]  /*02d0*/  LDS.128 R8, [R18+0x10] ;  /* 0x0000100012087984 */ /* 0x000fe20000000c00 */
[----:B0-----:R-:W-:-:S02]  /*02e0*/  IMAD R12, R12, R27, RZ ;  /* 0x0000001b0c0c7224 */ /* 0x001fc400078e02ff */
[----:B-1----:R-:W-:-:S03]  /*02f0*/  IMAD R28, R28, R13, RZ ;  /* 0x0000000d1c1c7224 */ /* 0x002fc600078e02ff */
[----:B------:R-:W-:Y:S01]  /*0300*/  I2FP.F32.S32 R27, R12 ;  /* 0x0000000c001b7245 */ /* 0x000fe20000201400 */
[----:B------:R-:W0:Y:S01]  /*0310*/  LDS R13, [R16+0x200] ;  /* 0x00020000100d7984 */ /* 0x000e220000000800 */
[----:B--2---:R-:W-:-:S03]  /*0320*/  IMAD R14, R25, R14, RZ ;  /* 0x0000000e190e7224 */ /* 0x004fc600078e02ff */
[----:B------:R-:W1:Y:S01]  /*0330*/  LDS R12, [R16+0x180] ;  /* 0x00018000100c7984 */ /* 0x000e620000000800 */
[----:B------:R-:W-:Y:S01]  /*0340*/  FADD R26, R27, R24 ;  /* 0x000000181b1a7221 */ /* 0x000fe20000000000 */
[----:B------:R-:W-:Y:S02]  /*0350*/  I2FP.F32.S32 R27, R28 ;  /* 0x0000001c001b7245 */ /* 0x000fe40000201400 */
[----:B------:R-:W2:Y:S03]  /*0360*/  LDS R24, [R16+0x280] ;  /* 0x0002800010187984 */ /* 0x000ea60000000800 */
[----:B------:R-:W-:Y:S01]  /*0370*/  FADD R26, R26, R27 ;  /* 0x0000001b1a1a7221 */ /* 0x000fe20000000000 */
[----:B------:R-:W3:Y:S01]  /*0380*/  LDS R25, [R16+0x300] ;  /* 0x0003000010197984 */ /* 0x000ee20000000800 */
[----:B0-----:R-:W-:Y:S02]  /*0390*/  IMAD R8, R8, R13, RZ ;  /* 0x0000000d08087224 */ /* 0x001fe400078e02ff */
[----:B-1----:R-:W-:Y:S01]  /*03a0*/  IMAD R12, R12, R15, RZ ;  /* 0x0000000f0c0c7224 */ /* 0x002fe200078e02ff */
[----:B------:R-:W-:-:S02]  /*03b0*/  I2FP.F32.S32 R15, R14 ;  /* 0x0000000e000f7245 */ /* 0x000fc40000201400 */
[----:B------:R-:W-:Y:S01]  /*03c0*/  I2FP.F32.S32 R13, R8 ;  /* 0x00000008000d7245 */ /* 0x000fe20000201400 */
[----:B--2---:R-:W-:Y:S01]  /*03d0*/  IMAD R24, R24, R9, RZ ;  /* 0x0000000918187224 */ /* 0x004fe200078e02ff */
[----:B------:R-:W-:Y:S01]  /*03e0*/  I2FP.F32.S32 R12, R12 ;  /* 0x0000000c000c7245 */ /* 0x000fe20000201400 */
[----:B------:R-:W0:Y:S01]  /*03f0*/  LDS R8, [R16+0x380] ;  /* 0x0003800010087984 */ /* 0x000e220000000800 */
[----:B------:R-:W-:Y:S01]  /*0400*/  FADD R15, R26, R15 ;  /* 0x0000000f1a0f7221 */ /* 0x000fe20000000000 */
[----:B---3--:R-:W-:Y:S01]  /*0410*/  IMAD R27, R25, R10, RZ ;  /* 0x0000000a191b7224 */ /* 0x008fe200078e02ff */
[----:B------:R-:W-:Y:S01]  /*0420*/  I2FP.F32.S32 R25, R24 ;  /* 0x0000001800197245 */ /* 0x000fe20000201400 */
[----:B------:R-:W-:Y:S01]  /*0430*/  LDS R9, [R16+0x400] ;  /* 0x0004000010097984 */ /* 0x000fe20000000800 */
[----:B------:R-:W-:-:S03]  /*0440*/  FADD R12, R15, R12 ;  /* 0x0000000c0f0c7221 */ /* 0x000fc60000000000 */
[----:B------:R-:W-:Y:S01]  /*0450*/  LDS R10, [R16+0x480] ;  /* 0x00048000100a7984 */ /* 0x000fe20000000800 */
[----:B------:R-:W-:-:S03]  /*0460*/  FADD R26, R12, R13 ;  /* 0x0000000d0c1a7221 */ /* 0x000fc60000000000 */
[----:B------:R-:W1:Y:S01]  /*0470*/  LDS.128 R12, [R18+0x20] ;  /* 0x00002000120c7984 */ /* 0x000e620000000c00 */
[----:B------:R-:W-:Y:S01]  /*0480*/  FADD R25, R26, R25 ;  /* 0x000000191a197221 */ /* 0x000fe20000000000 */
[----:B0-----:R-:W-:Y:S01]  /*0490*/  IMAD R11, R8, R11, RZ ;  /* 0x0000000b080b7224 */ /* 0x001fe200078e02ff */
[----:B------:R-:W-:-:S04]  /*04a0*/  I2FP.F32.S32 R8, R27 ;  /* 0x0000001b00087245 */ /* 0x000fc80000201400 */
[----:B------:R-:W-:Y:S01]  /*04b0*/  I2FP.F32.S32 R11, R11 ;  /* 0x0000000b000b7245 */ /* 0x000fe20000201400 */
[----:B------:R-:W-:Y:S02]  /*04c0*/  FADD R8, R25, R8 ;  /* 0x0000000819087221 */ /* 0x000fe40000000000 */
[----:B------:R-:W0:Y:S02]  /*04d0*/  LDS R25, [R16+0x500] ;  /* 0x0005000010197984 */ /* 0x000e240000000800 */
[----:B------:R-:W-:Y:S01]  /*04e0*/  FADD R8, R8, R11 ;  /* 0x0000000b08087221 */ /* 0x000fe20000000000 */
[----:B-1----:R-:W-:Y:S02]  /*04f0*/  IMAD R9, R12, R9, RZ ;  /* 0x000000090c097224 */ /* 0x002fe400078e02ff */
[----:B------:R-:W1:Y:S01]  /*0500*/  LDS R12, [R16+0x580] ;  /* 0x00058000100c7984 */ /* 0x000e620000000800 */
[----:B------:R-:W-:Y:S02]  /*0510*/  IMAD R24, R10, R13, RZ ;  /* 0x0000000d0a187224 */ /* 0x000fe400078e02ff */
[----:B------:R-:W-:Y:S01]  /*0520*/  I2FP.F32.S32 R9, R9 ;  /* 0x0000000900097245 */ /* 0x000fe20000201400 */
[----:B------:R-:W-:Y:S02]  /*0530*/  LDS R13, [R16+0x600] ;  /* 0x00060000100d7984 */ /* 0x000fe40000000800 */
[----:B------:R-:W-:-:S02]  /*0540*/  I2FP.F32.S32 R27, R24 ;  /* 0x00000018001b7245 */ /* 0x000fc40000201400 */
[----:B------:R-:W-:Y:S01]  /*0550*/  FADD R26, R8, R9 ;  /* 0x00000009081a7221 */ /* 0x000fe20000000000 */
[----:B------:R-:W-:Y:S03]  /*0560*/  LDS R24, [R16+0x680] ;  /* 0x0006800010187984 */ /* 0x000fe60000000800 */
[----:B------:R-:W-:Y:S01]  /*0570*/  FADD R26, R26, R27 ;  /* 0x0000001b1a1a7221 */ /* 0x000fe20000000000 */
[----:B------:R-:W2:Y:S01]  /*0580*/  LDS.128 R8, [R18+0x30] ;  /* 0x0000300012087984 */ /* 0x000ea20000000c00 */
[----:B0-----:R-:W-:-:S03]  /*0590*/  IMAD R14, R25, R14, RZ ;  /* 0x0000000e190e7224 */ /* 0x001fc600078e02ff */
[----:B------:R-:W0:Y:S01]  /*05a0*/  LDS R25, [R16+0x700] ;  /* 0x0007000010197984 */ /* 0x000e220000000800 */
[----:B-1----:R-:W-:Y:S01]  /*05b0*/  IMAD R12, R12, R15, RZ ;  /* 0x0000000f0c0c7224 */ /* 0x002fe200078e02ff */
[----:B------:R-:W-:-:S04]  /*05c0*/  I2FP.F32.S32 R15, R14 ;  /* 0x0000000e000f7245 */ /* 0x000fc80000201400 */
[----:B------:R-:W-:Y:S01]  /*05d0*/  I2FP.F32.S32 R12, R12 ;  /* 0x0000000c000c7245 */ /* 0x000fe20000201400 */
[----:B------:R-:W-:-:S04]  /*05e0*/  FADD R15, R26, R15 ;  /* 0x0000000f1a0f7221 */ /* 0x000fc80000000000 */
[----:B------:R-:W-:Y:S01]  /*05f0*/  FADD R12, R15, R12 ;  /* 0x0000000c0f0c7221 */ /* 0x000fe20000000000 */
[----:B--2---:R-:W-:Y:S02]  /*0600*/  IMAD R13, R8, R13, RZ ;  /* 0x0000000d080d7224 */ /* 0x004fe400078e02ff */
[----:B------:R-:W1:Y:S01]  /*0610*/  LDS R8, [R16+0x780] ;  /* 0x0007800010087984 */ /* 0x000e620000000800 */
[----:B------:R-:W-:Y:S02]  /*0620*/  IMAD R24, R24, R9, RZ ;  /* 0x0000000918187224 */ /* 0x000fe400078e02ff */
[----:B------:R-:W-:Y:S01]  /*0630*/  I2FP.F32.S32 R13, R13 ;  /* 0x0000000d000d7245 */ /* 0x000fe20000201400 */
[----:B------:R-:W-:Y:S02]  /*0640*/  LDS R9, [R16+0x800] ;  /* 0x0008000010097984 */ /* 0x000fe40000000800 */
[----:B------:R-:W-:Y:S02]  /*0650*/  I2FP.F32.S32 R27, R24 ;  /* 0x00000018001b7245 */ /* 0x000fe40000201400 */
        /* <DEDUP_REMOVED lines=15> */
[----:B------:R-:W-:Y:S04]  /*0750*/  LDS R13, [R16+0xa00] ;  /* 0x000a0000100d7984 */ /* 0x000fe80000000800 */
[----:B------:R-:W-:Y:S01]  /*0760*/  FADD R26, R8, R9 ;  /* 0x00000009081a7221 */ /* 0x000fe20000000000 */
[----:B0-----:R-:W-:Y:S01]  /*0770*/  IMAD R27, R25, R14, RZ ;  /* 0x0000000e191b7224 */ /* 0x001fe200078e02ff */
[----:B------:R-:W0:Y:S01]  /*0780*/  LDS.128 R8, [R18+0x50] ;  /* 0x0000500012087984 */ /* 0x000e220000000c00 */
[----:B------:R-:W-:-:S03]  /*0790*/  I2FP.F32.S32 R25, R24 ;  /* 0x0000001800197245 */ /* 0x000fc60000201400 */
[----:B------:R-:W2:Y:S01]  /*07a0*/  LDS R14, [R16+0xa80] ;  /* 0x000a8000100e7984 */ /* 0x000ea20000000800 */
[----:B------:R-:W-:Y:S01]  /*07b0*/  I2FP.F32.S32 R27, R27 ;  /* 0x0000001b001b7245 */ /* 0x000fe20000201400 */
[----:B------:R-:W-:Y:S02]  /*07c0*/  FADD R26, R26, R25 ;  /* 0x000000191a1a7221 */ /* 0x000fe40000000000 */
[----:B------:R-:W3:Y:S02]  /*07d0*/  LDS R25, [R16+0xb00] ;  /* 0x000b000010197984 */ /* 0x000ee40000000800 */
[----:B------:R-:W-:Y:S01]  /*07e0*/  FADD R26, R26, R27 ;  /* 0x0000001b1a1a7221 */ /* 0x000fe20000000000 */
[----:B-1----:R-:W-:Y:S02]  /*07f0*/  IMAD R12, R12, R15, RZ ;  /* 0x0000000f0c0c7224 */ /* 0x002fe400078e02ff */
[----:B0-----:R-:W-:-:S03]  /*0800*/  IMAD R15, R8, R13, RZ ;  /* 0x0000000d080f7224 */ /* 0x001fc600078e02ff */
[----:B------:R-:W-:Y:S01]  /*0810*/  I2FP.F32.S32 R13, R12 ;  /* 0x0000000c000d7245 */ /* 0x000fe20000201400 */
[----:B------:R-:W0:Y:S01]  /*0820*/  LDS R8, [R16+0xb80] ;  /* 0x000b800010087984 */ /* 0x000e220000000800 */
[----:B--2---:R-:W-:Y:S01]  /*0830*/  IMAD R14, R14, R9, RZ ;  /* 0x000000090e0e7224 */ /* 0x004fe200078e02ff */
[----:B------:R-:W-:Y:S02]  /*0840*/  I2FP.F32.S32 R12, R15 ;  /* 0x0000000f000c7245 */ /* 0x000fe40000201400 */
[----:B------:R-:W-:Y:S01]  /*0850*/  FADD R13, R26, R13 ;  /* 0x0000000d1a0d7221 */ /* 0x000fe20000000000 */
[----:B------:R-:W-:Y:S01]  /*0860*/  LDS R9, [R16+0xc00] ;  /* 0x000c000010097984 */ /* 0x000fe20000000800 */
[----:B---3--:R-:W-:Y:S01]  /*0870*/  IMAD R10, R25, R10, RZ ;  /* 0x0000000a190a7224 */ /* 0x008fe200078e02ff */
[----:B------:R-:W-:Y:S01]  /*0880*/  I2FP.F32.S32 R24, R14 ;  /* 0x0000000e00187245 */ /* 0x000fe20000201400 */
[----:B------:R-:W-:Y:S01]  /*0890*/  FADD R27, R13, R12 ;  /* 0x0000000c0d1b7221 */ /* 0x000fe20000000000 */
[----:B------:R-:W-:Y:S02]  /*08a0*/  LDS R26, [R16+0xc80] ;  /* 0x000c8000101a7984 */ /* 0x000fe40000000800 */
[----:B------:R-:W-:Y:S01]  /*08b0*/  I2FP.F32.S32 R10, R10 ;  /* 0x0000000a000a7245 */ /* 0x000fe20000201400 */
[----:B------:R-:W-:Y:S01]  /*08c0*/  FADD R27, R27, R24 ;  /* 0x000000181b1b7221 */ /* 0x000fe20000000000 */
[----:B------:R-:W1:Y:S03]  /*08d0*/  LDS.128 R12, [R18+0x60] ;  /* 0x00006000120c7984 */ /* 0x000e660000000c00 */
[----:B------:R-:W-:Y:S01]  /*08e0*/  FADD R10, R27, R10 ;  /* 0x0000000a1b0a7221 */ /* 0x000fe20000000000 */
[----:B------:R-:W-:Y:S04]  /*08f0*/  LDS R25, [R16+0xd00] ;  /* 0x000d000010197984 */ /* 0x000fe80000000800 */
[----:B------:R-:W2:Y:S01]  /*0900*/  LDS R24, [R16+0xd80] ;  /* 0x000d800010187984 */ /* 0x000ea20000000800 */
[----:B0-----:R-:W-:-:S02]  /*0910*/  IMAD R8, R8, R11, RZ ;  /* 0x0000000b08087224 */ /* 0x001fc400078e02ff */
[----:B-1----:R-:W-:-:S03]  /*0920*/  IMAD R12, R12, R9, RZ ;  /* 0x000000090c0c7224 */ /* 0x002fc600078e02ff */
[----:B------:R-:W-:Y:S01]  /*0930*/  I2FP.F32.S32 R9, R8 ;  /* 0x0000000800097245 */ /* 0x000fe20000201400 */
[----:B------:R-:W-:Y:S02]  /*0940*/  IMAD R26, R26, R13, RZ ;  /* 0x0000000d1a1a7224 */ /* 0x000fe400078e02ff */
[----:B------:R-:W-:Y:S01]  /*0950*/  LDS R13, [R16+0xe00] ;  /* 0x000e0000100d7984 */ /* 0x000fe20000000800 */
[----:B------:R-:W-:Y:S01]  /*0960*/  I2FP.F32.S32 R12, R12 ;  /* 0x0000000c000c7245 */ /* 0x000fe20000201400 */
[----:B------:R-:W-:Y:S01]  /*0970*/  FADD R9, R10, R9 ;  /* 0x000000090a097221 */ /* 0x000fe20000000000 */
[----:B------:R-:W-:Y:S01]  /*0980*/  I2FP.F32.S32 R27, R26 ;  /* 0x0000001a001b7245 */ /* 0x000fe20000201400 */
[----:B--2---:R-:W-:Y:S02]  /*0990*/  IMAD R15, R24, R15, RZ ;  /* 0x0000000f180f7224 */ /* 0x004fe400078e02ff */
[----:B------:R-:W-:Y:S02]  /*09a0*/  FADD R12, R9, R12 ;  /* 0x0000000c090c7221 */ /* 0x000fe40000000000 */
[----:B------:R-:W0:Y:S01]  /*09b0*/  LDS.128 R8, [R18+0x70] ;  /* 0x0000700012087984 */ /* 0x000e220000000c00 */
[----:B------:R-:W-:Y:S01]  /*09c0*/  I2FP.F32.S32 R15, R15 ;  /* 0x0000000f000f7245 */ /* 0x000fe20000201400 */
[----:B------:R-:W-:Y:S01]  /*09d0*/  FADD R26, R12, R27 ;  /* 0x0000001b0c1a7221 */ /* 0x000fe20000000000 */
[----:B------:R-:W-:Y:S01]  /*09e0*/  IMAD R27, R25, R14, RZ ;  /* 0x0000000e191b7224 */ /* 0x000fe200078e02ff */
[----:B------:R-:W1:Y:S04]  /*09f0*/  LDS R12, [R16+0xe80] ;  /* 0x000e8000100c7984 */ /* 0x000e680000000800 */
[----:B------:R-:W2:Y:S01]  /*0a00*/  LDS R25, [R16+0xf00] ;  /* 0x000f000010197984 */ /* 0x000ea20000000800 */
[----:B------:R-:W-:-:S03]  /*0a10*/  I2FP.F32.S32 R27, R27 ;  /* 0x0000001b001b7245 */ /* 0x000fc60000201400 */
[----:B------:R-:W3:Y:S02]  /*0a20*/  LDS R14, [R16+0xf80] ;  /* 0x000f8000100e7984 */ /* 0x000ee40000000800 */
[----:B------:R-:W-:-:S04]  /*0a30*/  FADD R26, R26, R27 ;  /* 0x0000001b1a1a7221 */ /* 0x000fc80000000000 */
[----:B------:R-:W-:Y:S01]  /*0a40*/  FADD R15, R26, R15 ;  /* 0x0000000f1a0f7221 */ /* 0x000fe20000000000 */
[----:B0-----:R-:W-:Y:S02]  /*0a50*/  IMAD R8, R8, R13, RZ ;  /* 0x0000000d08087224 */ /* 0x001fe400078e02ff */
[----:B-1----:R-:W-:-:S03]  /*0a60*/  IMAD R9, R12, R9, RZ ;  /* 0x000000090c097224 */ /* 0x002fc600078e02ff */
[----:B------:R-:W-:Y:S01]  /*0a70*/  I2FP.F32.S32 R8, R8 ;  /* 0x0000000800087245 */ /* 0x000fe20000201400 */
[----:B--2---:R-:W-:Y:S01]  /*0a80*/  IMAD R10, R25, R10, RZ ;  /* 0x0000000a190a7224 */ /* 0x004fe200078e02ff */
[----:B------:R-:W-:-:S03]  /*0a90*/  I2FP.F32.S32 R9, R9 ;  /* 0x0000000900097245 */ /* 0x000fc60000201400 */
[----:B------:R-:W-:Y:S01]  /*0aa0*/  FADD R8, R15, R8 ;  /* 0x000000080f087221 */ /* 0x000fe20000000000 */
[----:B---3--:R-:W-:Y:S01]  /*0ab0*/  IMAD R11, R14, R11, RZ ;  /* 0x0000000b0e0b7224 */ /* 0x008fe200078e02ff */
[----:B------:R-:W-:Y:S02]  /*0ac0*/  I2FP.F32.S32 R13, R10 ;  /* 0x0000000a000d7245 */ /* 0x000fe40000201400 */
[----:B------:R-:W-:Y:S02]  /*0ad0*/  FADD R8, R8, R9 ;  /* 0x0000000908087221 */ /* 0x000fe40000000000 */
[----:B------:R-:W-:Y:S02]  /*0ae0*/  I2FP.F32.S32 R11, R11 ;  /* 0x0000000b000b7245 */ /* 0x000fe40000201400 */
[----:B------:R-:W-:-:S04]  /*0af0*/  FADD R8, R8, R13 ;  /* 0x0000000d08087221 */ /* 0x000fc80000000000 */
[----:B------:R-:W-:Y:S01]  /*0b00*/  FADD R24, R8, R11 ;  /* 0x0000000b08187221 */ /* 0x000fe20000000000 */
[----:B------:R-:W-:Y:S06]  /*0b10*/  BAR.SYNC.DEFER_BLOCKING 0x0 ;  /* 0x0000000000007b1d */ /* 0x000fec0000010000 */
[----:B------:R-:W-:Y:S05]  /*0b20*/  @P0 BRA `(.L_x_1) ;  /* 0xfffffff400ac0947 */ /* 0x000fea000383ffff */
.L_x_0:
[----:B------:R-:W0:Y:S01]  /*0b30*/  LDC.64 R4, c[0x0][0x390] ;  /* 0x0000e400ff047b82 */ /* 0x000e220000000a00 */
[----:B------:R-:W1:Y:S01]  /*0b40*/  F2I.TRUNC.NTZ R7, R24 ;  /* 0x0000001800077305 */ /* 0x000e62000020f100 */
[----:B------:R-:W-:-:S05]  /*0b50*/  LEA R2, R2, R3, 0x5 ;  /* 0x0000000302027211 */ /* 0x000fca00078e28ff */
[----:B------:R-:W-:-:S04]  /*0b60*/  IMAD R3, R19, R0, R2 ;  /* 0x0000000013037224 */ /* 0x000fc800078e0202 */
[----:B0-----:R-:W-:-:S05]  /*0b70*/  IMAD.WIDE R2, R3, 0x4, R4 ;  /* 0x0000000403027825 */ /* 0x001fca00078e0204 */
[----:B-1----:R-:W-:Y:S01]  /*0b80*/  STG.E desc[UR8][R2.64], R7 ;  /* 0x0000000702007986 */ /* 0x002fe2000c101908 */
[----:B------:R-:W-:Y:S05]  /*0b90*/  EXIT ;  /* 0x000000000000794d */ /* 0x000fea0003800000 */
.L_x_2:
[----:B------:R-:W-:-:S00]  /*0ba0*/  BRA `(.L_x_2) ;  /* 0xfffffffc00fc7947 */ /* 0x000fc0000383ffff */
[----:B------:R-:W-:-:S00]  /*0bb0*/  NOP ;  /* 0x0000000000007918 */ /* 0x000fc00000000000 */
        /* <DEDUP_REMOVED lines=12> */
.L_x_8:


//--------------------- .text._Z15matrixMulKernelPiS_S_i --------------------------
	.section	.text._Z15matrixMulKernelPiS_S_i,"ax",@progbits
	.align	128
        .global         _Z15matrixMulKernelPiS_S_i
        .type           _Z15matrixMulKernelPiS_S_i,@function
        .size           _Z15matrixMulKernelPiS_S_i,(.L_x_9 - _Z15matrixMulKernelPiS_S_i)
        .other          _Z15matrixMulKernelPiS_S_i,@"STO_CUDA_ENTRY STV_DEFAULT"
_Z15matrixMulKernelPiS_S_i:
.text._Z15matrixMulKernelPiS_S_i:
[----:B------:R-:W-:Y:S01]  /*0000*/  LDC R1, c[0x0][0x37c] ;  /* 0x0000df00ff017b82 */ /* 0x000fe20000000800 */
[----:B------:R-:W0:Y:S07]  /*0010*/  S2R R0, SR_TID.Y ;  /* 0x0000000000007919 */ /* 0x000e2e0000002200 */
[----:B------:R-:W0:Y:S01]  /*0020*/  S2UR UR4, SR_CTAID.Y ;  /* 0x00000000000479c3 */ /* 0x000e220000002600 */
[----:B------:R-:W1:Y:S01]  /*0030*/  LDCU UR20, c[0x0][0x398] ;  /* 0x00007300ff1477ac */ /* 0x000e620008000800 */
[----:B------:R-:W2:Y:S06]  /*0040*/  S2R R3, SR_TID.X ;  /* 0x0000000000037919 */ /* 0x000eac0000002100 */
[----:B------:R-:W0:Y:S08]  /*0050*/  LDC R13, c[0x0][0x364] ;  /* 0x0000d900ff0d7b82 */ /* 0x000e300000000800 */
[----:B------:R-:W2:Y:S08]  /*0060*/  S2UR UR5, SR_CTAID.X ;  /* 0x00000000000579c3 */ /* 0x000eb00000002500 */
[----:B------:R-:W2:Y:S01]  /*0070*/  LDC R2, c[0x0][0x360] ;  /* 0x0000d800ff027b82 */ /* 0x000ea20000000800 */
[----:B0-----:R-:W-:-:S02]  /*0080*/  IMAD R13, R13, UR4, R0 ;  /* 0x000000040d0d7c24 */ /* 0x001fc4000f8e0200 */
[----:B--2---:R-:W-:-:S05]  /*0090*/  IMAD R0, R2, UR5, R3 ;  /* 0x0000000502007c24 */ /* 0x004fca000f8e0203 */
[----:B------:R-:W-:-:S04]  /*00a0*/  VIMNMX R2, PT, PT, R13, R0, !PT ;  /* 0x000000000d027248 */ /* 0x000fc80007fe0100 */
[----:B-1----:R-:W-:-:S13]  /*00b0*/  ISETP.GE.AND P0, PT, R2, UR20, PT ;  /* 0x0000001402007c0c */ /* 0x002fda000bf06270 */
[----:B------:R-:W-:Y:S05]  /*00c0*/  @P0 EXIT ;  /* 0x000000000000094d */ /* 0x000fea0003800000 */
[----:B------:R-:W-:Y:S01]  /*00d0*/  UISETP.GE.U32.AND UP0, UPT, UR20, 0x8, UPT ;  /* 0x000000081400788c */ /* 0x000fe2000bf06070 */
[----:B------:R-:W-:Y:S02]  /*00e0*/  HFMA2 R12, -RZ, RZ, 0, 0 ;  /* 0x00000000ff0c7431 */ /* 0x000fe400000001ff */
[----:B------:R-:W-:Y:S01]  /*00f0*/  IMAD R13, R13, UR20, RZ ;  /* 0x000000140d0d7c24 */ /* 0x000fe2000f8e02ff */
[----:B------:R-:W-:Y:S01]  /*0100*/  UMOV UR4, URZ ;  /* 0x000000ff00047c82 */ /* 0x000fe20008000000 */
[----:B------:R-:W0:Y:S04]  /*0110*/  LDCU.64 UR18, c[0x0][0x358] ;  /* 0x00006b00ff1277ac */ /* 0x000e280008000a00 */
[----:B------:R-:W-:Y:S05]  /*0120*/  BRA.U !UP0, `(.L_x_3) ;  /* 0x0000000508047547 */ /* 0x000fea000b800000 */
[----:B------:R-:W1:Y:S01]  /*0130*/  LDCU.128 UR24, c[0x0][0x380] ;  /* 0x00007000ff1877ac */ /* 0x000e620008000c00 */
[----:B------:R-:W-:Y:S02]  /*0140*/  MOV R12, RZ ;  /* 0x000000ff000c7202 */ /* 0x000fe40000000f00 */
[----:B------:R-:W-:Y:S01]  /*0150*/  MOV R14, R0 ;  /* 0x00000000000e7202 */ /* 0x000fe20000000f00 */
[----:B------:R-:W-:-:S04]  /*0160*/  ULOP3.LUT UR4, UR20, 0x7ffffff8, URZ, 0xc0, !UPT ;  /* 0x7ffffff814047892 */ /* 0x000fc8000f8ec0ff */
[----:B------:R-:W-:Y:S01]  /*0170*/  UIADD3 UR5, UPT, UPT, -UR4, URZ, URZ ;  /* 0x000000ff04057290 */ /* 0x000fe2000fffe1ff */
[----:B-1----:R-:W-:Y:S01]  /*0180*/  MOV R2, UR24 ;  /* 0x0000001800027c02 */ /* 0x002fe20008000f00 */
[----:B------:R-:W-:Y:S01]  /*0190*/  UIMAD.WIDE UR6, UR20, 0x8, UR26 ;  /* 0x00000008140678a5 */ /* 0x000fe2000f8e021a */
[----:B------:R-:W-:Y:S01]  /*01a0*/  MOV R3, UR25 ;  /* 0x0000001900037c02 */ /* 0x000fe20008000f00 */
[----:B------:R-:W-:Y:S02]  /*01b0*/  UIMAD.WIDE UR8, UR20, 0xc, UR26 ;  /* 0x0000000c140878a5 */ /* 0x000fe4000f8e021a */
[----:B------:R-:W-:Y:S01]  /*01c0*/  UIMAD.WIDE UR10, UR20, 0x10, UR26 ;  /* 0x00000010140a78a5 */ /* 0x000fe2000f8e021a */
[----:B------:R-:W-:Y:S01]  /*01d0*/  IMAD.WIDE.U32 R2, R13, 0x4, R2 ;  /* 0x000000040d027825 */ /* 0x000fe200078e0002 */
[----:B------:R-:W-:Y:S02]  /*01e0*/  UIMAD.WIDE UR12, UR20, 0x14, UR26 ;  /* 0x00000014140c78a5 */ /* 0x000fe4000f8e021a */
[----:B------:R-:W-:Y:S01]  /*01f0*/  UIMAD.WIDE UR14, UR20, 0x18, UR26 ;  /* 0x00000018140e78a5 */ /* 0x000fe2000f8e021a */
[----:B------:R-:W-:Y:S01]  /*0200*/  IADD3 R2, P0, PT, R2, 0x10, RZ ;  /* 0x0000001002027810 */ /* 0x000fe20007f1e0ff */
[----:B------:R-:W-:-:S03]  /*0210*/  UIMAD.WIDE UR16, UR20, 0x1c, UR26 ;  /* 0x0000001c141078a5 */ /* 0x000fc6000f8e021a */
[----:B------:R-:W-:-:S09]  /*0220*/  IADD3.X R3, PT, PT, RZ, R3, RZ, P0, !PT ;  /* 0x00000003ff037210 */ /* 0x000fd200007fe4ff */
.L_x_4:
[----:B------:R-:W-:Y:S01]  /*0230*/  UIMAD.WIDE UR22, UR20, 0x4, UR26 ;  /* 0x00000004141678a5 */ /* 0x000fe2000f8e021a */
[----:B------:R-:W-:Y:S02]  /*0240*/  IMAD.MOV.U32 R23, RZ, RZ, 0x4 ;  /* 0x00000004ff177424 */ /* 0x000fe400078e00ff */
[----:B------:R-:W-:Y:S01]  /*0250*/  HFMA2 R11, -RZ, RZ, 0, 2.384185791015625e-07 ;  /* 0x00000004ff0b7431 */ /* 0x000fe200000001ff */
[----:B------:R-:W-:Y:S01]  /*0260*/  MOV R25, 0x4 ;  /* 0x0000000400197802 */ /* 0x000fe20000000f00 */
[----:B0-----:R-:W2:Y:S01]  /*0270*/  LDG.E R21, desc[UR18][R2.64+-0x10] ;  /* 0xfffff01202157981 */ /* 0x001ea2000c1e1900 */
[C---:B------:R-:W-:Y:S01]  /*0280*/  IMAD.WIDE R22, R14.reuse, R23, UR26 ;  /* 0x0000001a0e167e25 */ /* 0x040fe2000f8e0217 */
[----:B------:R-:W-:Y:S02]  /*0290*/  MOV R8, UR22 ;  /* 0x0000001600087c02 */ /* 0x000fe40008000f00 */
[----:B------:R-:W-:Y:S01]  /*02a0*/  MOV R9, UR23 ;  /* 0x0000001700097c02 */ /* 0x000fe20008000f00 */
[----:B------:R-:W3:Y:S02]  /*02b0*/  LDG.E R19, desc[UR18][R2.64+-0xc] ;  /* 0xfffff41202137981 */ /* 0x000ee4000c1e1900 */
[----:B------:R-:W-:-:S02]  /*02c0*/  IMAD.WIDE R8, R14, 0x4, R8 ;  /* 0x000000040e087825 */ /* 0x000fc400078e0208 */
[----:B------:R-:W2:Y:S01]  /*02d0*/  LDG.E R22, desc[UR18][R22.64] ;  /* 0x0000001216167981 */ /* 0x000ea2000c1e1900 */
[----:B------:R-:W-:Y:S01]  /*02e0*/  MOV R5, 0x4 ;  /* 0x0000000400057802 */ /* 0x000fe20000000f00 */
[C---:B------:R-:W-:Y:S02]  /*02f0*/  IMAD.WIDE R24, R14.reuse, R25, UR6 ;  /* 0x000000060e187e25 */ /* 0x040fe4000f8e0219 */
[----:B------:R0:W3:Y:S02]  /*0300*/  LDG.E R20, desc[UR18][R8.64] ;  /* 0x0000001208147981 */ /* 0x0000e4000c1e1900 */
[----:B------:R-:W-:Y:S02]  /*0310*/  IMAD.WIDE R10, R14, R11, UR8 ;  /* 0x000000080e0a7e25 */ /* 0x000fe4000f8e020b */
[----:B------:R-:W4:Y:S04]  /*0320*/  LDG.E R18, desc[UR18][R24.64] ;  /* 0x0000001218127981 */ /* 0x000f28000c1e1900 */
[----:B------:R-:W4:Y:S01]  /*0330*/  LDG.E R17, desc[UR18][R2.64+-0x8] ;  /* 0xfffff81202117981 */ /* 0x000f22000c1e1900 */
[----:B0-----:R-:W-:-:S02]  /*0340*/  HFMA2 R9, -RZ, RZ, 0, 2.384185791015625e-07 ;  /* 0x00000004ff097431 */ /* 0x001fc400000001ff */
[----:B------:R-:W-:Y:S01]  /*0350*/  IMAD.MOV.U32 R7, RZ, RZ, 0x4 ;  /* 0x00000004ff077424 */ /* 0x000fe200078e00ff */
[----:B------:R0:W5:Y:S01]  /*0360*/  LDG.E R16, desc[UR18][R10.64] ;  /* 0x000000120a107981 */ /* 0x000162000c1e1900 */
[----:B------:R-:W-:-:S03]  /*0370*/  IMAD.WIDE R4, R14, R5, UR10 ;  /* 0x0000000a0e047e25 */ /* 0x000fc6000f8e0205 */
[----:B------:R-:W5:Y:S01]  /*0380*/  LDG.E R15, desc[UR18][R2.64+-0x4] ;  /* 0xfffffc12020f7981 */ /* 0x000f62000c1e1900 */
[C---:B------:R-:W-:Y:S01]  /*0390*/  IMAD.WIDE R6, R14.reuse, R7, UR12 ;  /* 0x0000000c0e067e25 */ /* 0x040fe2000f8e0207 */
[----:B------:R-:W-:Y:S02]  /*03a0*/  MOV R27, 0x4 ;  /* 0x00000004001b7802 */ /* 0x000fe40000000f00 */
[----:B------:R1:W5:Y:S01]  /*03b0*/  LDG.E R4, desc[UR18][R4.64] ;  /* 0x0000001204047981 */ /* 0x000362000c1e1900 */
[----:B------:R-:W-:-:S03]  /*03c0*/  IMAD.WIDE R8, R14, R9, UR14 ;  /* 0x0000000e0e087e25 */ /* 0x000fc6000f8e0209 */
[----:B------:R-:W5:Y:S01]  /*03d0*/  LDG.E R23, desc[UR18][R2.64] ;  /* 0x0000001202177981 */ /* 0x000f62000c1e1900 */
[----:B0-----:R-:W-:-:S03]  /*03e0*/  IMAD.WIDE R10, R14, R27, UR16 ;  /* 0x000000100e0a7e25 */ /* 0x001fc6000f8e021b */
[----:B------:R-:W5:Y:S04]  /*03f0*/  LDG.E R7, desc[UR18][R6.64] ;  /* 0x0000001206077981 */ /* 0x000f68000c1e1900 */
[----:B------:R-:W5:Y:S04]  /*0400*/  LDG.E R24, desc[UR18][R2.64+0x4] ;  /* 0x0000041202187981 */ /* 0x000f68000c1e1900 */
[----:B------:R-:W5:Y:S04]  /*0410*/  LDG.E R8, desc[UR18][R8.64] ;  /* 0x0000001208087981 */ /* 0x000f68000c1e1900 */
[----:B------:R-:W5:Y:S04]  /*0420*/  LDG.E R25, desc[UR18][R2.64+0x8] ;  /* 0x0000081202197981 */ /* 0x000f68000c1e1900 */
[----:B------:R-:W5:Y:S04]  /*0430*/  LDG.E R10, desc[UR18][R10.64] ;  /* 0x000000120a0a7981 */ /* 0x000f68000c1e1900 */
[----:B------:R0:W5:Y:S01]  /*0440*/  LDG.E R27, desc[UR18][R2.64+0xc] ;  /* 0x00000c12021b7981 */ /* 0x000162000c1e1900 */
[----:B------:R-:W-:-:S04]  /*0450*/  UIADD3 UR5, UPT, UPT, UR5, 0x8, URZ ;  /* 0x0000000805057890 */ /* 0x000fc8000fffe0ff */
[----:B------:R-:W-:Y:S01]  /*0460*/  UISETP.NE.AND UP0, UPT, UR5, URZ, UPT ;  /* 0x000000ff0500728c */ /* 0x000fe2000bf05270 */
[----:B-1----:R-:W-:Y:S02]  /*0470*/  MOV R5, UR20 ;  /* 0x0000001400057c02 */ /* 0x002fe40008000f00 */
[----:B0-----:R-:W-:Y:S02]  /*0480*/  IADD3 R2, P0, PT, R2, 0x20, RZ ;  /* 0x0000002002027810 */ /* 0x001fe40007f1e0ff */
[----:B------:R-:W-:Y:S02]  /*0490*/  LEA R14, R5, R14, 0x3 ;  /* 0x0000000e050e7211 */ /* 0x000fe400078e18ff */
[----:B------:R-:W-:Y:S01]  /*04a0*/  IADD3.X R3, PT, PT, RZ, R3, RZ, P0, !PT ;  /* 0x00000003ff037210 */ /* 0x000fe200007fe4ff */
[----:B--2---:R-:W-:-:S04]  /*04b0*/  IMAD R21, R21, R22, R12 ;  /* 0x0000001615157224 */ /* 0x004fc800078e020c */
[----:B---3--:R-:W-:-:S04]  /*04c0*/  IMAD R19, R19, R20, R21 ;  /* 0x0000001413137224 */ /* 0x008fc800078e0215 */
[----:B----4-:R-:W-:-:S04]  /*04d0*/  IMAD R17, R17, R18, R19 ;  /* 0x0000001211117224 */ /* 0x010fc800078e0213 */
[----:B-----5:R-:W-:-:S04]  /*04e0*/  IMAD R15, R15, R16, R17 ;  /* 0x000000100f0f7224 */ /* 0x020fc800078e0211 */
[----:B------:R-:W-:-:S04]  /*04f0*/  IMAD R4, R23, R4, R15 ;  /* 0x0000000417047224 */ /* 0x000fc800078e020f */
[----:B------:R-:W-:-:S04]  /*0500*/  IMAD R4, R24, R7, R4 ;  /* 0x0000000718047224 */ /* 0x000fc800078e0204 */
[----:B------:R-:W-:-:S04]  /*0510*/  IMAD R4, R25, R8, R4 ;  /* 0x0000000819047224 */ /* 0x000fc800078e0204 */
[----:B------:R-:W-:Y:S01]  /*0520*/  IMAD R12, R27, R10, R4 ;  /* 0x0000000a1b0c7224 */ /* 0x000fe200078e0204 */
[----:B------:R-:W-:Y:S06]  /*0530*/  BRA.U UP0, `(.L_x_4) ;  /* 0xfffffffd003c7547 */ /* 0x000fec000b83ffff */
.L_x_3:
[----:B------:R-:W-:-:S04]  /*0540*/  ULOP3.LUT UR6, UR20, 0x7, URZ, 0xc0, !UPT ;  /* 0x0000000714067892 */ /* 0x000fc8000f8ec0ff */
[----:B------:R-:W-:-:S09]  /*0550*/  UISETP.NE.AND UP0, UPT, UR6, URZ, UPT ;  /* 0x000000ff0600728c */ /* 0x000fd2000bf05270 */
[----:B------:R-:W-:Y:S05]  /*0560*/  BRA.U !UP0, `(.L_x_5) ;  /* 0x0000000508387547 */ /* 0x000fea000b800000 */
[----:B------:R-:W-:Y:S02]  /*0570*/  UISETP.GE.U32.AND UP0, UPT, UR6, 0x4, UPT ;  /* 0x000000040600788c */ /* 0x000fe4000bf06070 */
[----:B------:R-:W-:-:S04]  /*0580*/  ULOP3.LUT UR5, UR20, 0x3, URZ, 0xc0, !UPT ;  /* 0x0000000314057892 */ /* 0x000fc8000f8ec0ff */
[----:B------:R-:W-:-:S03]  /*0590*/  UISETP.NE.AND UP1, UPT, UR5, URZ, UPT ;  /* 0x000000ff0500728c */ /* 0x000fc6000bf25270 */
[----:B------:R-:W-:Y:S08]  /*05a0*/  BRA.U !UP0, `(.L_x_6) ;  /* 0x00000001087c7547 */ /* 0x000ff0000b800000 */
[----:B------:R-:W1:Y:S01]  /*05b0*/  LDC.64 R6, c[0x0][0x388] ;  /* 0x0000e200ff067b82 */ /* 0x000e620000000a00 */
[----:B------:R-:W2:Y:S01]  /*05c0*/  LDCU.64 UR6, c[0x0][0x380] ;  /* 0x00007000ff0677ac */ /* 0x000ea20008000a00 */
[----:B------:R-:W-:Y:S01]  /*05d0*/  IMAD.U32 R9, RZ, RZ, UR4 ;  /* 0x00000004ff097e24 */ /* 0x000fe2000f8e00ff */
[C---:B------:R-:W-:Y:S02]  /*05e0*/  IADD3 R3, PT, PT, R13.reuse, UR4, RZ ;  /* 0x000000040d037c10 */ /* 0x040fe4000fffe0ff */
[----:B------:R-:W-:Y:S01]  /*05f0*/  IADD3 R10, P0, PT, R13, UR4, RZ ;  /* 0x000000040d0a7c10 */ /* 0x000fe2000ff1e0ff */
[----:B------:R-:W-:Y:S01]  /*0600*/  IMAD R9, R9, UR20, R0 ;  /* 0x0000001409097c24 */ /* 0x000fe2000f8e0200 */
[----:B------:R-:W-:Y:S01]  /*0610*/  MOV R11, UR20 ;  /* 0x00000014000b7c02 */ /* 0x000fe20008000f00 */
[----:B------:R-:W3:Y:S01]  /*0620*/  LDC.64 R4, c[0x0][0x380] ;  /* 0x0000e000ff047b82 */ /* 0x000ee20000000a00 */
[----:B------:R-:W-:Y:S01]  /*0630*/  MOV R15, UR20 ;  /* 0x00000014000f7c02 */ /* 0x000fe20008000f00 */
[----:B-1----:R-:W-:Y:S01]  /*0640*/  IMAD.WIDE R6, R9, 0x4, R6 ;  /* 0x0000000409067825 */ /* 0x002fe200078e0206 */
[----:B------:R-:W-:-:S05]  /*0650*/  MOV R9, UR20 ;  /* 0x0000001400097c02 */ /* 0x000fca0008000f00 */
[----:B------:R-:W-:Y:S02]  /*0660*/  IMAD.WIDE R8, R9, 0x4, R6 ;  /* 0x0000000409087825 */ /* 0x000fe400078e0206 */
[----:B0-----:R-:W4:Y:S02]  /*0670*/  LDG.E R6, desc[UR18][R6.64] ;  /* 0x0000001206067981 */ /* 0x001f24000c1e1900 */
[----:B---3--:R-:W-:Y:S01]  /*0680*/  IMAD.WIDE.U32 R4, R3, 0x4, R4 ;  /* 0x0000000403047825 */ /* 0x008fe200078e0004 */
[----:B------:R-:W-:Y:S01]  /*0690*/  IADD3.X R3, PT, PT, RZ, RZ, RZ, P0, !PT ;  /* 0x000000ffff037210 */ /* 0x000fe200007fe4ff */
[----:B------:R-:W3:Y:S01]  /*06a0*/  LDG.E R17, desc[UR18][R8.64] ;  /* 0x0000001208117981 */ /* 0x000ee2000c1e1900 */
[----:B--2---:R-:W-:-:S03]  /*06b0*/  LEA R2, P0, R10, UR6, 0x2 ;  /* 0x000000060a027c11 */ /* 0x004fc6000f8010ff */
[----:B------:R-:W4:Y:S01]  /*06c0*/  LDG.E R5, desc[UR18][R4.64] ;  /* 0x0000001204057981 */ /* 0x000f22000c1e1900 */
[----:B------:R-:W-:Y:S01]  /*06d0*/  LEA.HI.X R3, R10, UR7, R3, 0x2, P0 ;  /* 0x000000070a037c11 */ /* 0x000fe200080f1403 */
[----:B------:R-:W-:-:S04]  /*06e0*/  IMAD.WIDE R10, R11, 0x4, R8 ;  /* 0x000000040b0a7825 */ /* 0x000fc800078e0208 */
[----:B------:R-:W3:Y:S01]  /*06f0*/  LDG.E R16, desc[UR18][R2.64+0x4] ;  /* 0x0000041202107981 */ /* 0x000ee2000c1e1900 */
[----:B------:R-:W-:-:S03]  /*0700*/  IMAD.WIDE R14, R15, 0x4, R10 ;  /* 0x000000040f0e7825 */ /* 0x000fc600078e020a */
[----:B------:R-:W2:Y:S04]  /*0710*/  LDG.E R19, desc[UR18][R10.64] ;  /* 0x000000120a137981 */ /* 0x000ea8000c1e1900 */
[----:B------:R-:W2:Y:S04]  /*0720*/  LDG.E R18, desc[UR18][R2.64+0x8] ;  /* 0x0000081202127981 */ /* 0x000ea8000c1e1900 */
[----:B------:R-:W5:Y:S04]  /*0730*/  LDG.E R20, desc[UR18][R2.64+0xc] ;  /* 0x00000c1202147981 */ /* 0x000f68000c1e1900 */
[----:B------:R-:W5:Y:S01]  /*0740*/  LDG.E R14, desc[UR18][R14.64] ;  /* 0x000000120e0e7981 */ /* 0x000f62000c1e1900 */
[----:B------:R-:W-:Y:S01]  /*0750*/  UIADD3 UR4, UPT, UPT, UR4, 0x4, URZ ;  /* 0x0000000404047890 */ /* 0x000fe2000fffe0ff */
[----:B----4-:R-:W-:-:S04]  /*0760*/  IMAD R5, R5, R6, R12 ;  /* 0x0000000605057224 */ /* 0x010fc800078e020c */
[----:B---3--:R-:W-:-:S04]  /*0770*/  IMAD R5, R16, R17, R5 ;  /* 0x0000001110057224 */ /* 0x008fc800078e0205 */
[----:B--2---:R-:W-:-:S04]  /*0780*/  IMAD R5, R18, R19, R5 ;  /* 0x0000001312057224 */ /* 0x004fc800078e0205 */
[----:B-----5:R-:W-:-:S07]  /*0790*/  IMAD R12, R20, R14, R5 ;  /* 0x0000000e140c7224 */ /* 0x020fce00078e0205 */
.L_x_6:
[----:B------:R-:W-:Y:S05]  /*07a0*/  BRA.U !UP1, `(.L_x_5) ;  /* 0x0000000109a87547 */ /* 0x000fea000b800000 */
[----:B------:R-:W-:Y:S01]  /*07b0*/  UISETP.NE.AND UP0, UPT, UR5, 0x1, UPT ;  /* 0x000000010500788c */ /* 0x000fe2000bf05270 */
[----:B------:R-:W-:Y:S01]  /*07c0*/  MOV R7, UR4 ;  /* 0x0000000400077c02 */ /* 0x000fe20008000f00 */
[----:B------:R-:W-:Y:S02]  /*07d0*/  ULOP3.LUT UR5, UR20, 0x1, URZ, 0xc0, !UPT ;  /* 0x0000000114057892 */ /* 0x000fe4000f8ec0ff */
[----:B------:R-:W-:Y:S02]  /*07e0*/  MOV R15, UR20 ;  /* 0x00000014000f7c02 */ /* 0x000fe40008000f00 */
[----:B------:R-:W-:Y:S01]  /*07f0*/  UISETP.NE.U32.AND UP1, UPT, UR5, 0x1, UPT ;  /* 0x000000010500788c */ /* 0x000fe2000bf25070 */
[----:B------:R-:W-:-:S04]  /*0800*/  PLOP3.LUT P1, PT, PT, PT, UP0, 0x80, 0x8 ;  /* 0x000000000008781c */ /* 0x000fc80003f2f008 */
[----:B------:R-:W1:Y:S01]  /*0810*/  @UP0 LDCU.128 UR8, c[0x0][0x380] ;  /* 0x00007000ff0807ac */ /* 0x000e620008000c00 */
[----:B------:R-:W-:Y:S01]  /*0820*/  PLOP3.LUT P0, PT, PT, PT, UP1, 0x80, 0x8 ;  /* 0x000000000008781c */ /* 0x000fe20003f0f018 */
[----:B------:R-:W2:Y:S04]  /*0830*/  @UP0 LDCU.64 UR6, c[0x0][0x380] ;  /* 0x00007000ff0607ac */ /* 0x000ea80008000a00 */
[----:B------:R-:W3:Y:S03]  /*0840*/  @!UP1 LDCU.128 UR12, c[0x0][0x380] ;  /* 0x00007000ff0c97ac */ /* 0x000ee60008000c00 */
[C---:B------:R-:W-:Y:S02]  /*0850*/  @P1 IADD3 R3, PT, PT, R13.reuse, UR4, RZ ;  /* 0x000000040d031c10 */ /* 0x040fe4000fffe0ff */
[----:B------:R-:W-:Y:S01]  /*0860*/  @P1 IADD3 R6, P2, PT, R13, UR4, RZ ;  /* 0x000000040d061c10 */ /* 0x000fe2000ff5e0ff */
[----:B------:R-:W-:Y:S01]  /*0870*/  @UP0 UIADD3 UR4, UPT, UPT, UR4, 0x2, URZ ;  /* 0x0000000204040890 */ /* 0x000fe2000fffe0ff */
[----:B-1----:R-:W-:Y:S01]  /*0880*/  MOV R11, UR9 ;  /* 0x00000009000b7c02 */ /* 0x002fe20008000f00 */
[----:B------:R-:W-:Y:S01]  /*0890*/  IMAD.U32 R10, RZ, RZ, UR8 ;  /* 0x00000008ff0a7e24 */ /* 0x000fe2000f8e00ff */
[----:B------:R-:W-:-:S02]  /*08a0*/  MOV R4, UR10 ;  /* 0x0000000a00047c02 */ /* 0x000fc40008000f00 */
[----:B------:R-:W-:Y:S01]  /*08b0*/  MOV R5, UR11 ;  /* 0x0000000b00057c02 */ /* 0x000fe20008000f00 */
[----:B------:R-:W-:-:S04]  /*08c0*/  @P1 IMAD.WIDE.U32 R10, R3, 0x4, R10 ;  /* 0x00000004030a1825 */ /* 0x000fc800078e000a */
[----:B------:R-:W-:Y:S01]  /*08d0*/  @P1 IMAD R3, R7, UR20, R0 ;  /* 0x0000001407031c24 */ /* 0x000fe2000f8e0200 */
[----:B------:R-:W-:Y:S01]  /*08e0*/  @P1 IADD3.X R7, PT, PT, RZ, RZ, RZ, P2, !PT ;  /* 0x000000ffff071210 */ /* 0x000fe200017fe4ff */
[----:B------:R-:W-:Y:S01]  /*08f0*/  IMAD.U32 R19, RZ, RZ, UR4 ;  /* 0x00000004ff137e24 */ /* 0x000fe2000f8e00ff */
[C---:B--2---:R-:W-:Y:S01]  /*0900*/  @P1 LEA R2, P2, R6.reuse, UR6, 0x2 ;  /* 0x0000000606021c11 */ /* 0x044fe2000f8410ff */
[----:B------:R-:W-:Y:S01]  /*0910*/  @P1 IMAD.WIDE R4, R3, 0x4, R4 ;  /* 0x0000000403041825 */ /* 0x000fe200078e0204 */
[----:B------:R-:W-:Y:S01]  /*0920*/  @!P0 IADD3 R17, PT, PT, R13, UR4, RZ ;  /* 0x000000040d118c10 */ /* 0x000fe2000fffe0ff */
[----:B0-----:R-:W2:Y:S01]  /*0930*/  @P1 LDG.E R11, desc[UR18][R10.64] ;  /* 0x000000120a0b1981 */ /* 0x001ea2000c1e1900 */
[----:B------:R-:W-:Y:S01]  /*0940*/  @P1 LEA.HI.X R3, R6, UR7, R7, 0x2, P2 ;  /* 0x0000000706031c11 */ /* 0x000fe200090f1407 */
[----:B------:R-:W-:Y:S01]  /*0950*/  @!P0 IMAD R19, R19, UR20, R0 ;  /* 0x0000001413138c24 */ /* 0x000fe2000f8e0200 */
[----:B---3--:R-:W-:Y:S01]  /*0960*/  MOV R6, UR12 ;  /* 0x0000000c00067c02 */ /* 0x008fe20008000f00 */
[----:B------:R-:W-:Y:S01]  /*0970*/  @P1 IMAD.WIDE R14, R15, 0x4, R4 ;  /* 0x000000040f0e1825 */ /* 0x000fe200078e0204 */
[----:B------:R-:W-:Y:S01]  /*0980*/  MOV R7, UR13 ;  /* 0x0000000d00077c02 */ /* 0x000fe20008000f00 */
[----:B------:R-:W2:Y:S01]  /*0990*/  @P1 LDG.E R4, desc[UR18][R4.64] ;  /* 0x0000001204041981 */ /* 0x000ea2000c1e1900 */
[----:B------:R-:W-:-:S02]  /*09a0*/  MOV R8, UR14 ;  /* 0x0000000e00087c02 */ /* 0x000fc40008000f00 */
[----:B------:R-:W-:Y:S01]  /*09b0*/  MOV R9, UR15 ;  /* 0x0000000f00097c02 */ /* 0x000fe20008000f00 */
[----:B------:R-:W-:Y:S01]  /*09c0*/  @!P0 IMAD.WIDE.U32 R6, R17, 0x4, R6 ;  /* 0x0000000411068825 */ /* 0x000fe200078e0006 */
[----:B------:R-:W3:Y:S03]  /*09d0*/  @P1 LDG.E R14, desc[UR18][R14.64] ;  /* 0x000000120e0e1981 */ /* 0x000ee6000c1e1900 */
[----:B------:R-:W-:Y:S01]  /*09e0*/  @!P0 IMAD.WIDE R8, R19, 0x4, R8 ;  /* 0x0000000413088825 */ /* 0x000fe200078e0208 */
[----:B------:R-:W3:Y:S04]  /*09f0*/  @P1 LDG.E R2, desc[UR18][R2.64+0x4] ;  /* 0x0000041202021981 */ /* 0x000ee8000c1e1900 */
[----:B------:R-:W4:Y:S04]  /*0a00*/  @!P0 LDG.E R7, desc[UR18][R6.64] ;  /* 0x0000001206078981 */ /* 0x000f28000c1e1900 */
[----:B------:R-:W4:Y:S01]  /*0a10*/  @!P0 LDG.E R8, desc[UR18][R8.64] ;  /* 0x0000001208088981 */ /* 0x000f22000c1e1900 */
[----:B--2---:R-:W-:-:S04]  /*0a20*/  @P1 IMAD R11, R11, R4, R12 ;  /* 0x000000040b0b1224 */ /* 0x004fc800078e020c */
[----:B---3--:R-:W-:-:S04]  /*0a30*/  @P1 IMAD R12, R2, R14, R11 ;  /* 0x0000000e020c1224 */ /* 0x008fc800078e020b */
[----:B----4-:R-:W-:-:S07]  /*0a40*/  @!P0 IMAD R12, R7, R8, R12 ;  /* 0x00000008070c8224 */ /* 0x010fce00078e020c */
.L_x_5:
[----:B------:R-:W1:Y:S01]  /*0a50*/  LDC.64 R2, c[0x0][0x390] ;  /* 0x0000e400ff027b82 */ /* 0x000e620000000a00 */
[----:B------:R-:W-:-:S05]  /*0a60*/  IADD3 R13, PT, PT, R0, R13, RZ ;  /* 0x0000000d000d7210 */ /* 0x000fca0007ffe0ff */
[----:B-1----:R-:W-:-:S05]  /*0a70*/  IMAD.WIDE R2, R13, 0x4, R2 ;  /* 0x000000040d027825 */ /* 0x002fca00078e0202 */
[----:B0-----:R-:W-:Y:S01]  /*0a80*/  STG.E desc[UR18][R2.64], R12 ;  /* 0x0000000c02007986 */ /* 0x001fe2000c101912 */
[----:B------:R-:W-:Y:S05]  /*0a90*/  EXIT ;  /* 0x000000000000794d */ /* 0x000fea0003800000 */
.L_x_7:
        /* <DEDUP_REMOVED lines=14> */
.L_x_9:


//--------------------- .nv.shared._Z20matrixMulKernelTiledPiS_S_i --------------------------
	.section	.nv.shared._Z20matrixMulKernelTiledPiS_S_i,"aw",@nobits
	.sectionflags	@""
	.align	4
.nv.shared._Z20matrixMulKernelTiledPiS_S_i:
	.zero		9216


//--------------------- .nv.shared.reserved.0     --------------------------
	.section	.nv.shared.reserved.0,"aw",@nobits
	.weak		__nv_reservedSMEM_offset_0_alias
	.size		__nv_reservedSMEM_offset_0_alias, 0, 64
	.other		__nv_reservedSMEM_offset_0_alias,@"STO_CUDA_RESERVED_SHARED STV_DEFAULT"
__nv_reservedSMEM_offset_0_alias:
	.zero		0
	.zero		64


//--------------------- .nv.constant0._Z20matrixMulKernelTiledPiS_S_i --------------------------
	.section	.nv.constant0._Z20matrixMulKernelTiledPiS_S_i,"a",@progbits
	.sectionflags	@""
	.align	4
.nv.constant0._Z20matrixMulKernelTiledPiS_S_i:
	.zero		924


//--------------------- .nv.constant0._Z15matrixMulKernelPiS_S_i --------------------------
	.section	.nv.constant0._Z15matrixMulKernelPiS_S_i,"a",@progbits
	.sectionflags	@""
	.align	4
.nv.constant0._Z15matrixMulKernelPiS_S_i:
	.zero		924


//--------------------- SYMBOLS --------------------------

	.type		.nv.reservedSmem.offset0,@object
	.size		.nv.reservedSmem.offset0,0x4
	.type		.nv.reservedSmem.cap,@object
	.size		.nv.reservedSmem.cap,0x4
